







.version 5.0
.target sm_61
.address_size 64


.global .align 8 .b8 _ZTVSt9basic_iosIcSt11char_traitsIcEE[32];
.global .align 8 .b8 _ZTTSo[8];
.global .align 8 .b8 _ZTVSt15basic_streambufIcSt11char_traitsIcEE[128];
.global .align 8 .b8 _ZTVNSt7__cxx1115basic_stringbufIcSt11char_traitsIcESaIcEEE[128];
.global .align 8 .b8 _ZTTNSt7__cxx1119basic_ostringstreamIcSt11char_traitsIcESaIcEEE[8];
.global .align 8 .b8 _ZTVN10__cxxabiv119__pointer_type_infoE[8];
.global .align 8 .b8 _ZTVN10__cxxabiv120__function_type_infoE[8];
.global .align 8 .b8 _ZTVN10__cxxabiv117__class_type_infoE[8];
.global .align 8 .b8 _ZTVN10__cxxabiv120__si_class_type_infoE[8];
.global .align 8 .b8 _ZTVSt9exception[40];
.global .align 8 .b8 _ZTVN3c105ErrorE[40];
.global .align 8 .b8 _ZTVN3c1020intrusive_ptr_targetE[40];
.global .align 8 .b8 _ZTVN3c1011StorageImplE[40];
.global .align 8 .b8 _ZTVN6caffe28OperatorINS_11CUDAContextEEE[136];
.global .align 8 .b8 _ZTVN6caffe210RoIAlignOpIfNS_11CUDAContextEEE[136];

.visible .entry _ZN6caffe271_GLOBAL__N__47_tmpxft_00006420_00000000_7_roi_align_op_cpp1_ii_7dab735415RoIAlignForwardIfEEviPKT_S2_iiiiiiS4_iPS2_(
.param .u32 _ZN6caffe271_GLOBAL__N__47_tmpxft_00006420_00000000_7_roi_align_op_cpp1_ii_7dab735415RoIAlignForwardIfEEviPKT_S2_iiiiiiS4_iPS2__param_0,
.param .u64 _ZN6caffe271_GLOBAL__N__47_tmpxft_00006420_00000000_7_roi_align_op_cpp1_ii_7dab735415RoIAlignForwardIfEEviPKT_S2_iiiiiiS4_iPS2__param_1,
.param .f32 _ZN6caffe271_GLOBAL__N__47_tmpxft_00006420_00000000_7_roi_align_op_cpp1_ii_7dab735415RoIAlignForwardIfEEviPKT_S2_iiiiiiS4_iPS2__param_2,
.param .u32 _ZN6caffe271_GLOBAL__N__47_tmpxft_00006420_00000000_7_roi_align_op_cpp1_ii_7dab735415RoIAlignForwardIfEEviPKT_S2_iiiiiiS4_iPS2__param_3,
.param .u32 _ZN6caffe271_GLOBAL__N__47_tmpxft_00006420_00000000_7_roi_align_op_cpp1_ii_7dab735415RoIAlignForwardIfEEviPKT_S2_iiiiiiS4_iPS2__param_4,
.param .u32 _ZN6caffe271_GLOBAL__N__47_tmpxft_00006420_00000000_7_roi_align_op_cpp1_ii_7dab735415RoIAlignForwardIfEEviPKT_S2_iiiiiiS4_iPS2__param_5,
.param .u32 _ZN6caffe271_GLOBAL__N__47_tmpxft_00006420_00000000_7_roi_align_op_cpp1_ii_7dab735415RoIAlignForwardIfEEviPKT_S2_iiiiiiS4_iPS2__param_6,
.param .u32 _ZN6caffe271_GLOBAL__N__47_tmpxft_00006420_00000000_7_roi_align_op_cpp1_ii_7dab735415RoIAlignForwardIfEEviPKT_S2_iiiiiiS4_iPS2__param_7,
.param .u32 _ZN6caffe271_GLOBAL__N__47_tmpxft_00006420_00000000_7_roi_align_op_cpp1_ii_7dab735415RoIAlignForwardIfEEviPKT_S2_iiiiiiS4_iPS2__param_8,
.param .u64 _ZN6caffe271_GLOBAL__N__47_tmpxft_00006420_00000000_7_roi_align_op_cpp1_ii_7dab735415RoIAlignForwardIfEEviPKT_S2_iiiiiiS4_iPS2__param_9,
.param .u32 _ZN6caffe271_GLOBAL__N__47_tmpxft_00006420_00000000_7_roi_align_op_cpp1_ii_7dab735415RoIAlignForwardIfEEviPKT_S2_iiiiiiS4_iPS2__param_10,
.param .u64 _ZN6caffe271_GLOBAL__N__47_tmpxft_00006420_00000000_7_roi_align_op_cpp1_ii_7dab735415RoIAlignForwardIfEEviPKT_S2_iiiiiiS4_iPS2__param_11
)
{
.reg .pred %p<24>;
.reg .f32 %f<84>;
.reg .b32 %r<65>;
.reg .b64 %rd<75>;


ld.param.u32 %r12, [_ZN6caffe271_GLOBAL__N__47_tmpxft_00006420_00000000_7_roi_align_op_cpp1_ii_7dab735415RoIAlignForwardIfEEviPKT_S2_iiiiiiS4_iPS2__param_0];
ld.param.u64 %rd25, [_ZN6caffe271_GLOBAL__N__47_tmpxft_00006420_00000000_7_roi_align_op_cpp1_ii_7dab735415RoIAlignForwardIfEEviPKT_S2_iiiiiiS4_iPS2__param_1];
ld.param.f32 %f29, [_ZN6caffe271_GLOBAL__N__47_tmpxft_00006420_00000000_7_roi_align_op_cpp1_ii_7dab735415RoIAlignForwardIfEEviPKT_S2_iiiiiiS4_iPS2__param_2];
ld.param.u32 %r13, [_ZN6caffe271_GLOBAL__N__47_tmpxft_00006420_00000000_7_roi_align_op_cpp1_ii_7dab735415RoIAlignForwardIfEEviPKT_S2_iiiiiiS4_iPS2__param_3];
ld.param.u32 %r14, [_ZN6caffe271_GLOBAL__N__47_tmpxft_00006420_00000000_7_roi_align_op_cpp1_ii_7dab735415RoIAlignForwardIfEEviPKT_S2_iiiiiiS4_iPS2__param_4];
ld.param.u32 %r15, [_ZN6caffe271_GLOBAL__N__47_tmpxft_00006420_00000000_7_roi_align_op_cpp1_ii_7dab735415RoIAlignForwardIfEEviPKT_S2_iiiiiiS4_iPS2__param_5];
ld.param.u32 %r16, [_ZN6caffe271_GLOBAL__N__47_tmpxft_00006420_00000000_7_roi_align_op_cpp1_ii_7dab735415RoIAlignForwardIfEEviPKT_S2_iiiiiiS4_iPS2__param_6];
ld.param.u32 %r17, [_ZN6caffe271_GLOBAL__N__47_tmpxft_00006420_00000000_7_roi_align_op_cpp1_ii_7dab735415RoIAlignForwardIfEEviPKT_S2_iiiiiiS4_iPS2__param_7];
ld.param.u32 %r18, [_ZN6caffe271_GLOBAL__N__47_tmpxft_00006420_00000000_7_roi_align_op_cpp1_ii_7dab735415RoIAlignForwardIfEEviPKT_S2_iiiiiiS4_iPS2__param_8];
ld.param.u64 %rd26, [_ZN6caffe271_GLOBAL__N__47_tmpxft_00006420_00000000_7_roi_align_op_cpp1_ii_7dab735415RoIAlignForwardIfEEviPKT_S2_iiiiiiS4_iPS2__param_9];
ld.param.u32 %r19, [_ZN6caffe271_GLOBAL__N__47_tmpxft_00006420_00000000_7_roi_align_op_cpp1_ii_7dab735415RoIAlignForwardIfEEviPKT_S2_iiiiiiS4_iPS2__param_10];
ld.param.u64 %rd27, [_ZN6caffe271_GLOBAL__N__47_tmpxft_00006420_00000000_7_roi_align_op_cpp1_ii_7dab735415RoIAlignForwardIfEEviPKT_S2_iiiiiiS4_iPS2__param_11];
mov.u32 %r20, %ctaid.x;
mov.u32 %r21, %ntid.x;
mov.u32 %r22, %tid.x;
mad.lo.s32 %r23, %r21, %r20, %r22;
cvt.u64.u32	%rd68, %r23;
cvt.s64.s32	%rd28, %r12;
setp.ge.u64	%p2, %rd68, %rd28;
@%p2 bra BB0_26;

cvt.rn.f32.s32	%f1, %r16;
cvt.rn.f32.s32	%f2, %r17;
cvt.rn.f32.s32	%f3, %r18;
cvt.rn.f32.s32	%f4, %r14;
cvt.rn.f32.s32	%f5, %r15;
add.s32 %r24, %r15, -1;
cvt.rn.f32.s32	%f6, %r24;
add.s32 %r25, %r14, -1;
cvt.rn.f32.s32	%f7, %r25;
cvta.to.global.u64 %rd48, %rd25;
cvta.to.global.u64 %rd63, %rd27;

BB0_2:
cvt.s64.s32	%rd29, %r17;
or.b64 %rd30, %rd68, %rd29;
and.b64 %rd31, %rd30, -4294967296;
setp.eq.s64	%p3, %rd31, 0;
@%p3 bra BB0_4;
bra.uni BB0_3;

BB0_4:
cvt.u32.u64	%r26, %rd68;
div.u32 %r27, %r26, %r17;
rem.u32 %r28, %r26, %r17;
cvt.u64.u32	%rd69, %r27;
cvt.u64.u32	%rd70, %r28;
bra.uni BB0_5;

BB0_3:
div.u64 %rd69, %rd68, %rd29;
rem.u64 %rd70, %rd68, %rd29;

BB0_5:
cvt.s64.s32	%rd33, %r16;
rem.u64 %rd9, %rd69, %rd33;
or.b64 %rd34, %rd69, %rd33;
and.b64 %rd35, %rd34, -4294967296;
setp.eq.s64	%p4, %rd35, 0;
@%p4 bra BB0_7;
bra.uni BB0_6;

BB0_7:
cvt.u32.u64	%r29, %rd69;
div.u32 %r30, %r29, %r16;
cvt.u64.u32	%rd71, %r30;
bra.uni BB0_8;

BB0_6:
div.u64 %rd71, %rd69, %rd33;

BB0_8:
cvt.s64.s32	%rd37, %r13;
or.b64 %rd38, %rd71, %rd37;
and.b64 %rd39, %rd38, -4294967296;
setp.eq.s64	%p5, %rd39, 0;
@%p5 bra BB0_10;
bra.uni BB0_9;

BB0_10:
cvt.u32.u64	%r31, %rd71;
div.u32 %r32, %r31, %r13;
rem.u32 %r33, %r31, %r13;
cvt.u64.u32	%rd72, %r32;
cvt.u64.u32	%rd73, %r33;
bra.uni BB0_11;

BB0_9:
div.u64 %rd72, %rd71, %rd37;
rem.u64 %rd73, %rd71, %rd37;

BB0_11:
cvt.u32.u64	%r35, %rd72;
mul.lo.s32 %r36, %r35, %r19;
cvt.s64.s32	%rd19, %r36;
cvta.to.global.u64 %rd41, %rd26;
mul.wide.s32 %rd42, %r36, 4;
add.s64 %rd74, %rd41, %rd42;
mov.u32 %r62, 0;
setp.ne.s32	%p6, %r19, 5;
@%p6 bra BB0_13;

ld.global.f32 %f30, [%rd74];
cvt.rzi.s32.f32	%r62, %f30;
shl.b64 %rd44, %rd19, 2;
add.s64 %rd45, %rd44, %rd41;
add.s64 %rd74, %rd45, 4;

BB0_13:
cvt.u32.u64	%r3, %rd70;
cvt.u32.u64	%r4, %rd9;
cvt.u32.u64	%r37, %rd73;
ld.global.f32 %f31, [%rd74];
mul.f32 %f8, %f31, %f29;
ld.global.f32 %f32, [%rd74+4];
mul.f32 %f9, %f32, %f29;
ld.global.f32 %f33, [%rd74+8];
mul.f32 %f34, %f33, %f29;
ld.global.f32 %f35, [%rd74+12];
mul.f32 %f36, %f35, %f29;
sub.f32 %f37, %f34, %f8;
mov.f32 %f38, 0f3F800000;
max.f32 %f39, %f37, %f38;
sub.f32 %f40, %f36, %f9;
max.f32 %f41, %f40, %f38;
div.rn.f32 %f10, %f41, %f1;
div.rn.f32 %f11, %f39, %f2;
mad.lo.s32 %r5, %r62, %r13, %r37;
setp.gt.s32	%p7, %r18, 0;
mov.f32 %f81, %f3;
@%p7 bra BB0_15;

cvt.rpi.f32.f32	%f12, %f10;
mov.f32 %f81, %f12;

BB0_15:
mov.f32 %f13, %f81;
cvt.rzi.s32.f32	%r6, %f13;
mov.f32 %f80, %f3;
@%p7 bra BB0_17;

cvt.rpi.f32.f32	%f80, %f11;

BB0_17:
cvt.rzi.s32.f32	%r7, %f80;
mov.f32 %f83, 0f00000000;
setp.lt.s32	%p9, %r6, 1;
@%p9 bra BB0_25;

mul.lo.s32 %r39, %r15, %r14;
mul.lo.s32 %r40, %r39, %r5;
cvt.s64.s32	%rd23, %r40;
cvt.rn.f32.s32	%f44, %r4;
fma.rn.f32 %f16, %f44, %f10, %f9;
cvt.rn.f32.s32	%f17, %r6;
cvt.rn.f32.s32	%f45, %r3;
fma.rn.f32 %f18, %f45, %f11, %f8;
cvt.rn.f32.s32	%f19, %r7;
mov.f32 %f83, 0f00000000;
mov.u32 %r63, 0;

BB0_19:
setp.lt.s32	%p10, %r7, 1;
@%p10 bra BB0_24;

cvt.rn.f32.s32	%f46, %r63;
add.f32 %f47, %f46, 0f3F000000;
mul.f32 %f48, %f10, %f47;
div.rn.f32 %f49, %f48, %f17;
add.f32 %f50, %f16, %f49;
setp.lt.f32	%p11, %f50, 0fBF800000;
setp.lt.f32	%p12, %f4, %f50;
or.pred %p1, %p11, %p12;
setp.gtu.f32	%p13, %f50, 0f00000000;
selp.f32	%f21, %f50, 0f00000000, %p13;
mov.u32 %r64, 0;

BB0_21:
cvt.rn.f32.s32	%f52, %r64;
add.f32 %f53, %f52, 0f3F000000;
mul.f32 %f54, %f11, %f53;
div.rn.f32 %f55, %f54, %f19;
add.f32 %f23, %f18, %f55;
setp.lt.f32	%p14, %f23, 0fBF800000;
or.pred %p15, %p1, %p14;
setp.lt.f32	%p16, %f5, %f23;
or.pred %p17, %p15, %p16;
mov.f32 %f82, 0f00000000;
@%p17 bra BB0_23;

setp.gtu.f32	%p18, %f23, 0f00000000;
selp.f32	%f56, %f23, 0f00000000, %p18;
cvt.rzi.s32.f32	%r42, %f56;
cvt.rzi.s32.f32	%r44, %f21;
setp.lt.s32	%p19, %r44, %r25;
add.s32 %r45, %r44, 1;
min.s32 %r46, %r44, %r25;
selp.f32	%f57, %f21, %f7, %p19;
selp.b32	%r47, %r45, %r25, %p19;
setp.lt.s32	%p20, %r42, %r24;
add.s32 %r49, %r42, 1;
selp.f32	%f58, %f56, %f6, %p20;
min.s32 %r50, %r42, %r24;
selp.b32	%r51, %r49, %r24, %p20;
cvt.rn.f32.s32	%f59, %r46;
sub.f32 %f60, %f57, %f59;
cvt.rn.f32.s32	%f61, %r50;
sub.f32 %f62, %f58, %f61;
sub.f32 %f64, %f38, %f60;
sub.f32 %f65, %f38, %f62;
mul.lo.s32 %r52, %r46, %r15;
add.s32 %r53, %r50, %r52;
cvt.s64.s32	%rd46, %r53;
add.s64 %rd47, %rd46, %rd23;
shl.b64 %rd49, %rd47, 2;
add.s64 %rd50, %rd48, %rd49;
add.s32 %r54, %r51, %r52;
cvt.s64.s32	%rd51, %r54;
add.s64 %rd52, %rd51, %rd23;
shl.b64 %rd53, %rd52, 2;
add.s64 %rd54, %rd48, %rd53;
mul.lo.s32 %r55, %r47, %r15;
add.s32 %r56, %r50, %r55;
cvt.s64.s32	%rd55, %r56;
add.s64 %rd56, %rd55, %rd23;
shl.b64 %rd57, %rd56, 2;
add.s64 %rd58, %rd48, %rd57;
add.s32 %r57, %r51, %r55;
cvt.s64.s32	%rd59, %r57;
add.s64 %rd60, %rd59, %rd23;
shl.b64 %rd61, %rd60, 2;
add.s64 %rd62, %rd48, %rd61;
mul.f32 %f66, %f64, %f65;
mul.f32 %f67, %f64, %f62;
mul.f32 %f68, %f60, %f65;
mul.f32 %f69, %f60, %f62;
ld.global.f32 %f70, [%rd50];
mul.f32 %f71, %f70, %f66;
ld.global.f32 %f72, [%rd54];
fma.rn.f32 %f73, %f67, %f72, %f71;
ld.global.f32 %f74, [%rd58];
fma.rn.f32 %f75, %f68, %f74, %f73;
ld.global.f32 %f76, [%rd62];
fma.rn.f32 %f82, %f69, %f76, %f75;

BB0_23:
add.f32 %f83, %f83, %f82;
add.s32 %r64, %r64, 1;
setp.lt.s32	%p21, %r64, %r7;
@%p21 bra BB0_21;

BB0_24:
add.s32 %r63, %r63, 1;
setp.lt.s32	%p22, %r63, %r6;
@%p22 bra BB0_19;

BB0_25:
mul.lo.s32 %r58, %r7, %r6;
cvt.rn.f32.s32	%f77, %r58;
shl.b64 %rd64, %rd68, 2;
add.s64 %rd65, %rd63, %rd64;
div.rn.f32 %f78, %f83, %f77;
st.global.f32 [%rd65], %f78;
mov.u32 %r60, %nctaid.x;
mul.lo.s32 %r61, %r60, %r21;
cvt.u64.u32	%rd66, %r61;
add.s64 %rd68, %rd66, %rd68;
setp.lt.u64	%p23, %rd68, %rd28;
@%p23 bra BB0_2;

BB0_26:
ret;
}




// ===== COMPILED SASS (sm_100) =====

	.target	sm_100

	.elftype	@"ET_EXEC"


//--------------------- .note.nv.tkinfo           --------------------------
	.section	.note.nv.tkinfo,"",@"SHT_NOTE"
	.sectionflags	@"SHF_NOTE_NV_TKINFO"
	.tkinfo
        /*0018*/ 	.word	0x00000002
        /*0030*/ 	.string	""
        /*0030*/ 	.string	"ptxas"
        /*0030*/ 	.string	"Cuda compilation tools, release 13.0, V13.0.88"
        /*0030*/ 	.string	"Build cuda_13.0.r13.0/compiler.36424714_0"
        /*0030*/ 	.string	"-arch sm_100 "



//--------------------- .note.nv.cuinfo           --------------------------
	.section	.note.nv.cuinfo,"",@"SHT_NOTE"
	.sectionflags	@"SHF_NOTE_NV_CUINFO"
        /*0018*/ 	.short	0x0002
        /*001a*/ 	.short	0x003d
        /*001c*/ 	.short	0x0082
	.zero		2


//--------------------- .nv.info                  --------------------------
	.section	.nv.info,"",@"SHT_CUDA_INFO"
	.align	4


	//----- nvinfo : EIATTR_REGCOUNT
	.align		4
        /*0000*/ 	.byte	0x04, 0x2f
        /*0002*/ 	.short	(.L_16 - .L_15)
	.align		4
.L_15:
        /*0004*/ 	.word	index@(_ZN6caffe271_GLOBAL__N__47_tmpxft_00006420_00000000_7_roi_align_op_cpp1_ii_7dab735415RoIAlignForwardIfEEviPKT_S2_iiiiiiS4_iPS2_)
        /*0008*/ 	.word	0x00000028


	//----- nvinfo : EIATTR_FRAME_SIZE
	.align		4
.L_16:
        /*000c*/ 	.byte	0x04, 0x11
        /*000e*/ 	.short	(.L_18 - .L_17)
	.align		4
.L_17:
        /*0010*/ 	.word	index@($__internal_2_$__cuda_sm3x_div_rn_noftz_f32_slowpath)
        /*0014*/ 	.word	0x00000000


	//----- nvinfo : EIATTR_FRAME_SIZE
	.align		4
.L_18:
        /*0018*/ 	.byte	0x04, 0x11
        /*001a*/ 	.short	(.L_20 - .L_19)
	.align		4
.L_19:
        /*001c*/ 	.word	index@($__internal_1_$__cuda_sm20_rem_u64)
        /*0020*/ 	.word	0x00000000


	//----- nvinfo : EIATTR_FRAME_SIZE
	.align		4
.L_20:
        /*0024*/ 	.byte	0x04, 0x11
        /*0026*/ 	.short	(.L_22 - .L_21)
	.align		4
.L_21:
        /*0028*/ 	.word	index@($__internal_0_$__cuda_sm20_div_u64)
        /*002c*/ 	.word	0x00000000


	//----- nvinfo : EIATTR_FRAME_SIZE
	.align		4
.L_22:
        /*0030*/ 	.byte	0x04, 0x11
        /*0032*/ 	.short	(.L_24 - .L_23)
	.align		4
.L_23:
        /*0034*/ 	.word	index@(_ZN6caffe271_GLOBAL__N__47_tmpxft_00006420_00000000_7_roi_align_op_cpp1_ii_7dab735415RoIAlignForwardIfEEviPKT_S2_iiiiiiS4_iPS2_)
        /*0038*/ 	.word	0x00000000


	//----- nvinfo : EIATTR_MIN_STACK_SIZE
	.align		4
.L_24:
        /*003c*/ 	.byte	0x04, 0x12
        /*003e*/ 	.short	(.L_26 - .L_25)
	.align		4
.L_25:
        /*0040*/ 	.word	index@(_ZN6caffe271_GLOBAL__N__47_tmpxft_00006420_00000000_7_roi_align_op_cpp1_ii_7dab735415RoIAlignForwardIfEEviPKT_S2_iiiiiiS4_iPS2_)
        /*0044*/ 	.word	0x00000000
.L_26:


//--------------------- .nv.compat                --------------------------
	.section	.nv.compat,"",@"SHT_CUDA_COMPAT_INFO"
	.align	4
        /*0000*/ 	.byte	0x02, 0x09, 0x00, 0x00, 0x02, 0x02, 0x01, 0x00, 0x02, 0x05, 0x05, 0x00, 0x03, 0x07, 0x01, 0x01
        /*0010*/ 	.byte	0x02, 0x03, 0x00, 0x00, 0x02, 0x06, 0x01, 0x00, 0x04, 0x0b, 0x08, 0x00, 0x01, 0x00, 0x00, 0x00
        /*0020*/ 	.byte	0x00, 0x00, 0x00, 0x00


//--------------------- .nv.info._ZN6caffe271_GLOBAL__N__47_tmpxft_00006420_00000000_7_roi_align_op_cpp1_ii_7dab735415RoIAlignForwardIfEEviPKT_S2_iiiiiiS4_iPS2_ --------------------------
	.section	.nv.info._ZN6caffe271_GLOBAL__N__47_tmpxft_00006420_00000000_7_roi_align_op_cpp1_ii_7dab735415RoIAlignForwardIfEEviPKT_S2_iiiiiiS4_iPS2_,"",@"SHT_CUDA_INFO"
	.sectionflags	@""
	.align	4


	//----- nvinfo : EIATTR_CUDA_API_VERSION
	.align		4
        /*0000*/ 	.byte	0x04, 0x37
        /*0002*/ 	.short	(.L_28 - .L_27)
.L_27:
        /*0004*/ 	.word	0x00000082


	//----- nvinfo : EIATTR_KPARAM_INFO
	.align		4
.L_28:
        /*0008*/ 	.byte	0x04, 0x17
        /*000a*/ 	.short	(.L_30 - .L_29)
.L_29:
        /*000c*/ 	.word	0x00000000
        /*0010*/ 	.short	0x000b
        /*0012*/ 	.short	0x0040
        /*0014*/ 	.byte	0x00, 0xf0, 0x21, 0x00


	//----- nvinfo : EIATTR_KPARAM_INFO
	.align		4
.L_30:
        /*0018*/ 	.byte	0x04, 0x17
        /*001a*/ 	.short	(.L_32 - .L_31)
.L_31:
        /*001c*/ 	.word	0x00000000
        /*0020*/ 	.short	0x000a
        /*0022*/ 	.short	0x0038
        /*0024*/ 	.byte	0x00, 0xf0, 0x11, 0x00


	//----- nvinfo : EIATTR_KPARAM_INFO
	.align		4
.L_32:
        /*0028*/ 	.byte	0x04, 0x17
        /*002a*/ 	.short	(.L_34 - .L_33)
.L_33:
        /*002c*/ 	.word	0x00000000
        /*0030*/ 	.short	0x0009
        /*0032*/ 	.short	0x0030
        /*0034*/ 	.byte	0x00, 0xf0, 0x21, 0x00


	//----- nvinfo : EIATTR_KPARAM_INFO
	.align		4
.L_34:
        /*0038*/ 	.byte	0x04, 0x17
        /*003a*/ 	.short	(.L_36 - .L_35)
.L_35:
        /*003c*/ 	.word	0x00000000
        /*0040*/ 	.short	0x0008
        /*0042*/ 	.short	0x0028
        /*0044*/ 	.byte	0x00, 0xf0, 0x11, 0x00


	//----- nvinfo : EIATTR_KPARAM_INFO
	.align		4
.L_36:
        /*0048*/ 	.byte	0x04, 0x17
        /*004a*/ 	.short	(.L_38 - .L_37)
.L_37:
        /*004c*/ 	.word	0x00000000
        /*0050*/ 	.short	0x0007
        /*0052*/ 	.short	0x0024
        /*0054*/ 	.byte	0x00, 0xf0, 0x11, 0x00


	//----- nvinfo : EIATTR_KPARAM_INFO
	.align		4
.L_38:
        /*0058*/ 	.byte	0x04, 0x17
        /*005a*/ 	.short	(.L_40 - .L_39)
.L_39:
        /*005c*/ 	.word	0x00000000
        /*0060*/ 	.short	0x0006
        /*0062*/ 	.short	0x0020
        /*0064*/ 	.byte	0x00, 0xf0, 0x11, 0x00


	//----- nvinfo : EIATTR_KPARAM_INFO
	.align		4
.L_40:
        /*0068*/ 	.byte	0x04, 0x17
        /*006a*/ 	.short	(.L_42 - .L_41)
.L_41:
        /*006c*/ 	.word	0x00000000
        /*0070*/ 	.short	0x0005
        /*0072*/ 	.short	0x001c
        /*0074*/ 	.byte	0x00, 0xf0, 0x11, 0x00


	//----- nvinfo : EIATTR_KPARAM_INFO
	.align		4
.L_42:
        /*0078*/ 	.byte	0x04, 0x17
        /*007a*/ 	.short	(.L_44 - .L_43)
.L_43:
        /*007c*/ 	.word	0x00000000
        /*0080*/ 	.short	0x0004
        /*0082*/ 	.short	0x0018
        /*0084*/ 	.byte	0x00, 0xf0, 0x11, 0x00


	//----- nvinfo : EIATTR_KPARAM_INFO
	.align		4
.L_44:
        /*0088*/ 	.byte	0x04, 0x17
        /*008a*/ 	.short	(.L_46 - .L_45)
.L_45:
        /*008c*/ 	.word	0x00000000
        /*0090*/ 	.short	0x0003
        /*0092*/ 	.short	0x0014
        /*0094*/ 	.byte	0x00, 0xf0, 0x11, 0x00


	//----- nvinfo : EIATTR_KPARAM_INFO
	.align		4
.L_46:
        /*0098*/ 	.byte	0x04, 0x17
        /*009a*/ 	.short	(.L_48 - .L_47)
.L_47:
        /*009c*/ 	.word	0x00000000
        /*00a0*/ 	.short	0x0002
        /*00a2*/ 	.short	0x0010
        /*00a4*/ 	.byte	0x00, 0xf0, 0x11, 0x00


	//----- nvinfo : EIATTR_KPARAM_INFO
	.align		4
.L_48:
        /*00a8*/ 	.byte	0x04, 0x17
        /*00aa*/ 	.short	(.L_50 - .L_49)
.L_49:
        /*00ac*/ 	.word	0x00000000
        /*00b0*/ 	.short	0x0001
        /*00b2*/ 	.short	0x0008
        /*00b4*/ 	.byte	0x00, 0xf0, 0x21, 0x00


	//----- nvinfo : EIATTR_KPARAM_INFO
	.align		4
.L_50:
        /*00b8*/ 	.byte	0x04, 0x17
        /*00ba*/ 	.short	(.L_52 - .L_51)
.L_51:
        /*00bc*/ 	.word	0x00000000
        /*00c0*/ 	.short	0x0000
        /*00c2*/ 	.short	0x0000
        /*00c4*/ 	.byte	0x00, 0xf0, 0x11, 0x00


	//----- nvinfo : EIATTR_SPARSE_MMA_MASK
	.align		4
.L_52:
        /*00c8*/ 	.byte	0x03, 0x50
        /*00ca*/ 	.short	0x0000


	//----- nvinfo : EIATTR_MAXREG_COUNT
	.align		4
        /*00cc*/ 	.byte	0x03, 0x1b
        /*00ce*/ 	.short	0x00ff


	//----- nvinfo : EIATTR_MERCURY_ISA_VERSION
	.align		4
        /*00d0*/ 	.byte	0x03, 0x5f
        /*00d2*/ 	.short	0x0101


	//----- nvinfo : EIATTR_VRC_CTA_INIT_COUNT
	.align		4
        /*00d4*/ 	.byte	0x02, 0x4a
	.zero		1
	.zero		1


	//----- nvinfo : EIATTR_EXIT_INSTR_OFFSETS
	.align		4
        /*00d8*/ 	.byte	0x04, 0x1c
        /*00da*/ 	.short	(.L_54 - .L_53)


	//   ....[0]....
.L_53:
        /*00dc*/ 	.word	0x00000090


	//   ....[1]....
        /*00e0*/ 	.word	0x00001780


	//----- nvinfo : EIATTR_CRS_STACK_SIZE
	.align		4
.L_54:
        /*00e4*/ 	.byte	0x04, 0x1e
        /*00e6*/ 	.short	(.L_56 - .L_55)
.L_55:
        /*00e8*/ 	.word	0x00000000


	//----- nvinfo : EIATTR_CBANK_PARAM_SIZE
	.align		4
.L_56:
        /*00ec*/ 	.byte	0x03, 0x19
        /*00ee*/ 	.short	0x0048


	//----- nvinfo : EIATTR_PARAM_CBANK
	.align		4
        /*00f0*/ 	.byte	0x04, 0x0a
        /*00f2*/ 	.short	(.L_58 - .L_57)
	.align		4
.L_57:
        /*00f4*/ 	.word	index@(.nv.constant0._ZN6caffe271_GLOBAL__N__47_tmpxft_00006420_00000000_7_roi_align_op_cpp1_ii_7dab735415RoIAlignForwardIfEEviPKT_S2_iiiiiiS4_iPS2_)
        /*00f8*/ 	.short	0x0380
        /*00fa*/ 	.short	0x0048


	//----- nvinfo : EIATTR_SW_WAR
	.align		4
.L_58:
        /*00fc*/ 	.byte	0x04, 0x36
        /*00fe*/ 	.short	(.L_60 - .L_59)
.L_59:
        /*0100*/ 	.word	0x00000008
.L_60:


//--------------------- .nv.callgraph             --------------------------
	.section	.nv.callgraph,"",@"SHT_CUDA_CALLGRAPH"
	.align	4
	.sectionentsize	8
	.align		4
        /*0000*/ 	.word	0x00000000
	.align		4
        /*0004*/ 	.word	0xffffffff
	.align		4
        /*0008*/ 	.word	0x00000000
	.align		4
        /*000c*/ 	.word	0xfffffffe
	.align		4
        /*0010*/ 	.word	0x00000000
	.align		4
        /*0014*/ 	.word	0xfffffffd
	.align		4
        /*0018*/ 	.word	0x00000000
	.align		4
        /*001c*/ 	.word	0xfffffffc


//--------------------- .nv.constant4             --------------------------
	.section	.nv.constant4,"a",@progbits
	.align	8
	.align		8
.nv.constant4:
        /*0000*/ 	.dword	_ZTVSt9basic_iosIcSt11char_traitsIcEE
	.align		8
        /*0008*/ 	.dword	_ZTTSo
	.align		8
        /*0010*/ 	.dword	_ZTVSt15basic_streambufIcSt11char_traitsIcEE
	.align		8
        /*0018*/ 	.dword	_ZTVNSt7__cxx1115basic_stringbufIcSt11char_traitsIcESaIcEEE
	.align		8
        /*0020*/ 	.dword	_ZTTNSt7__cxx1119basic_ostringstreamIcSt11char_traitsIcESaIcEEE
	.align		8
        /*0028*/ 	.dword	_ZTVN10__cxxabiv119__pointer_type_infoE
	.align		8
        /*0030*/ 	.dword	_ZTVN10__cxxabiv120__function_type_infoE
	.align		8
        /*0038*/ 	.dword	_ZTVN10__cxxabiv117__class_type_infoE
	.align		8
        /*0040*/ 	.dword	_ZTVN10__cxxabiv120__si_class_type_infoE
	.align		8
        /*0048*/ 	.dword	_ZTVSt9exception
	.align		8
        /*0050*/ 	.dword	_ZTVN3c105ErrorE
	.align		8
        /*0058*/ 	.dword	_ZTVN3c1020intrusive_ptr_targetE
	.align		8
        /*0060*/ 	.dword	_ZTVN3c1011StorageImplE
	.align		8
        /*0068*/ 	.dword	_ZTVN6caffe28OperatorINS_11CUDAContextEEE
	.align		8
        /*0070*/ 	.dword	_ZTVN6caffe210RoIAlignOpIfNS_11CUDAContextEEE


//--------------------- .text._ZN6caffe271_GLOBAL__N__47_tmpxft_00006420_00000000_7_roi_align_op_cpp1_ii_7dab735415RoIAlignForwardIfEEviPKT_S2_iiiiiiS4_iPS2_ --------------------------
	.section	.text._ZN6caffe271_GLOBAL__N__47_tmpxft_00006420_00000000_7_roi_align_op_cpp1_ii_7dab735415RoIAlignForwardIfEEviPKT_S2_iiiiiiS4_iPS2_,"ax",@progbits
	.align	128
        .global         _ZN6caffe271_GLOBAL__N__47_tmpxft_00006420_00000000_7_roi_align_op_cpp1_ii_7dab735415RoIAlignForwardIfEEviPKT_S2_iiiiiiS4_iPS2_
        .type           _ZN6caffe271_GLOBAL__N__47_tmpxft_00006420_00000000_7_roi_align_op_cpp1_ii_7dab735415RoIAlignForwardIfEEviPKT_S2_iiiiiiS4_iPS2_,@function
        .size           _ZN6caffe271_GLOBAL__N__47_tmpxft_00006420_00000000_7_roi_align_op_cpp1_ii_7dab735415RoIAlignForwardIfEEviPKT_S2_iiiiiiS4_iPS2_,(.L_x_42 - _ZN6caffe271_GLOBAL__N__47_tmpxft_00006420_00000000_7_roi_align_op_cpp1_ii_7dab735415RoIAlignForwardIfEEviPKT_S2_iiiiiiS4_iPS2_)
        .other          _ZN6caffe271_GLOBAL__N__47_tmpxft_00006420_00000000_7_roi_align_op_cpp1_ii_7dab735415RoIAlignForwardIfEEviPKT_S2_iiiiiiS4_iPS2_,@"STO_CUDA_ENTRY STV_DEFAULT"
_ZN6caffe271_GLOBAL__N__47_tmpxft_00006420_00000000_7_roi_align_op_cpp1_ii_7dab735415RoIAlignForwardIfEEviPKT_S2_iiiiiiS4_iPS2_:
.text._ZN6caffe271_GLOBAL__N__47_tmpxft_00006420_00000000_7_roi_align_op_cpp1_ii_7dab735415RoIAlignForwardIfEEviPKT_S2_iiiiiiS4_iPS2_:
[----:B------:R-:W-:Y:S01]  /*0000*/  LDC R1, c[0x0][0x37c] ;  /* 0x0000df00ff017b82 */ /* 0x000fe20000000800 */
[----:B------:R-:W0:Y:S07]  /*0010*/  S2R R9, SR_TID.X ;  /* 0x0000000000097919 */ /* 0x000e2e0000002100 */
[----:B------:R-:W0:Y:S01]  /*0020*/  S2UR UR4, SR_CTAID.X ;  /* 0x00000000000479c3 */ /* 0x000e220000002500 */
[----:B------:R-:W1:Y:S07]  /*0030*/  LDCU UR5, c[0x0][0x380] ;  /* 0x00007000ff0577ac */ /* 0x000e6e0008000800 */
[----:B------:R-:W0:Y:S01]  /*0040*/  LDC R4, c[0x0][0x360] ;  /* 0x0000d800ff047b82 */ /* 0x000e220000000800 */
[----:B-1----:R-:W-:Y:S01]  /*0050*/  USHF.R.S32.HI UR10, URZ, 0x1f, UR5 ;  /* 0x0000001fff0a7899 */ /* 0x002fe20008011405 */
[----:B0-----:R-:W-:-:S05]  /*0060*/  IMAD R9, R4, UR4, R9 ;  /* 0x0000000404097c24 */ /* 0x001fca000f8e0209 */
[----:B------:R-:W-:-:S04]  /*0070*/  ISETP.GE.U32.AND P0, PT, R9, UR5, PT ;  /* 0x0000000509007c0c */ /* 0x000fc8000bf06070 */
[----:B------:R-:W-:-:S13]  /*0080*/  ISETP.GE.U32.AND.EX P0, PT, RZ, UR10, PT, P0 ;  /* 0x0000000aff007c0c */ /* 0x000fda000bf06100 */
[----:B------:R-:W-:Y:S05]  /*0090*/  @P0 EXIT ;  /* 0x000000000000094d */ /* 0x000fea0003800000 */
[----:B------:R-:W0:Y:S01]  /*00a0*/  LDCU.64 UR12, c[0x0][0x398] ;  /* 0x00007300ff0c77ac */ /* 0x000e220008000a00 */
[----:B------:R-:W-:Y:S01]  /*00b0*/  IMAD.MOV.U32 R10, RZ, RZ, RZ ;  /* 0x000000ffff0a7224 */ /* 0x000fe200078e00ff */
[----:B------:R-:W1:Y:S01]  /*00c0*/  LDCU.64 UR4, c[0x0][0x3a0] ;  /* 0x00007400ff0477ac */ /* 0x000e620008000a00 */
[----:B------:R-:W2:Y:S01]  /*00d0*/  LDCU UR11, c[0x0][0x3a8] ;  /* 0x00007500ff0b77ac */ /* 0x000ea20008000800 */
[----:B------:R-:W3:Y:S01]  /*00e0*/  LDCU.64 UR8, c[0x0][0x358] ;  /* 0x00006b00ff0877ac */ /* 0x000ee20008000a00 */
[----:B0-----:R-:W-:Y:S01]  /*00f0*/  UIADD3 UR6, UPT, UPT, UR13, -0x1, URZ ;  /* 0xffffffff0d067890 */ /* 0x001fe2000fffe0ff */
[----:B------:R-:W-:Y:S01]  /*0100*/  I2FP.F32.S32 R7, UR12 ;  /* 0x0000000c00077c45 */ /* 0x000fe20008201400 */
[----:B------:R-:W-:Y:S01]  /*0110*/  UIADD3 UR7, UPT, UPT, UR12, -0x1, URZ ;  /* 0xffffffff0c077890 */ /* 0x000fe2000fffe0ff */
[----:B------:R-:W-:Y:S02]  /*0120*/  I2FP.F32.S32 R8, UR13 ;  /* 0x0000000d00087c45 */ /* 0x000fe40008201400 */
[----:B-1----:R-:W-:-:S02]  /*0130*/  I2FP.F32.S32 R5, UR4 ;  /* 0x0000000400057c45 */ /* 0x002fc40008201400 */
[----:B------:R-:W-:Y:S02]  /*0140*/  I2FP.F32.S32 R6, UR5 ;  /* 0x0000000500067c45 */ /* 0x000fe40008201400 */
[----:B--2---:R-:W-:Y:S02]  /*0150*/  I2FP.F32.S32 R11, UR11 ;  /* 0x0000000b000b7c45 */ /* 0x004fe40008201400 */
[----:B------:R-:W-:Y:S02]  /*0160*/  I2FP.F32.S32 R12, UR6 ;  /* 0x00000006000c7c45 */ /* 0x000fe40008201400 */
[----:B---3--:R-:W-:-:S07]  /*0170*/  I2FP.F32.S32 R13, UR7 ;  /* 0x00000007000d7c45 */ /* 0x008fce0008201400 */
.L_x_27:
[----:B------:R-:W0:Y:S01]  /*0180*/  LDC R18, c[0x0][0x3a4] ;  /* 0x0000e900ff127b82 */ /* 0x000e220000000800 */
[----:B------:R-:W-:Y:S01]  /*0190*/  BSSY.RECONVERGENT B0, `(.L_x_0) ;  /* 0x000002c000007945 */ /* 0x000fe20003800200 */
[----:B0-----:R-:W-:-:S04]  /*01a0*/  SHF.R.S32.HI R25, RZ, 0x1f, R18 ;  /* 0x0000001fff197819 */ /* 0x001fc80000011412 */
[----:B------:R-:W-:-:S04]  /*01b0*/  LOP3.LUT R0, R10, R25, RZ, 0xfc, !PT ;  /* 0x000000190a007212 */ /* 0x000fc800078efcff */
[----:B------:R-:W-:-:S13]  /*01c0*/  ISETP.NE.U32.AND P0, PT, R0, RZ, PT ;  /* 0x000000ff0000720c */ /* 0x000fda0003f05070 */
[----:B------:R-:W-:Y:S05]  /*01d0*/  @!P0 BRA `(.L_x_1) ;  /* 0x0000000000448947 */ /* 0x000fea0003800000 */
[----:B------:R-:W0:Y:S01]  /*01e0*/  LDCU UR4, c[0x0][0x3a4] ;  /* 0x00007480ff0477ac */ /* 0x000e220008000800 */
[----:B------:R-:W-:Y:S01]  /*01f0*/  IMAD.MOV.U32 R14, RZ, RZ, R9 ;  /* 0x000000ffff0e7224 */ /* 0x000fe200078e0009 */
[----:B------:R-:W-:Y:S01]  /*0200*/  MOV R27, R25 ;  /* 0x00000019001b7202 */ /* 0x000fe20000000f00 */
[----:B------:R-:W-:Y:S01]  /*0210*/  IMAD.MOV.U32 R15, RZ, RZ, R10 ;  /* 0x000000ffff0f7224 */ /* 0x000fe200078e000a */
[----:B------:R-:W-:Y:S01]  /*0220*/  MOV R0, 0x250 ;  /* 0x0000025000007802 */ /* 0x000fe20000000f00 */
[----:B0-----:R-:W-:-:S07]  /*0230*/  IMAD.U32 R26, RZ, RZ, UR4 ;  /* 0x00000004ff1a7e24 */ /* 0x001fce000f8e00ff */
[----:B------:R-:W-:Y:S05]  /*0240*/  CALL.REL.NOINC `($__internal_0_$__cuda_sm20_div_u64) ;  /* 0x0000001400507944 */ /* 0x000fea0003c00000 */
[----:B------:R-:W0:Y:S01]  /*0250*/  LDCU UR4, c[0x0][0x3a4] ;  /* 0x00007480ff0477ac */ /* 0x000e220008000800 */
[----:B------:R-:W-:Y:S01]  /*0260*/  IMAD.MOV.U32 R2, RZ, RZ, R9 ;  /* 0x000000ffff027224 */ /* 0x000fe200078e0009 */
[----:B------:R-:W-:Y:S01]  /*0270*/  MOV R18, 0x2d0 ;  /* 0x000002d000127802 */ /* 0x000fe20000000f00 */
[----:B------:R-:W-:Y:S02]  /*0280*/  IMAD.MOV.U32 R3, RZ, RZ, R10 ;  /* 0x000000ffff037224 */ /* 0x000fe400078e000a */
[----:B------:R-:W-:Y:S02]  /*0290*/  IMAD.MOV.U32 R14, RZ, RZ, R16 ;  /* 0x000000ffff0e7224 */ /* 0x000fe400078e0010 */
[----:B------:R-:W-:Y:S01]  /*02a0*/  IMAD.MOV.U32 R15, RZ, RZ, R17 ;  /* 0x000000ffff0f7224 */ /* 0x000fe200078e0011 */
[----:B0-----:R-:W-:-:S07]  /*02b0*/  MOV R0, UR4 ;  /* 0x0000000400007c02 */ /* 0x001fce0008000f00 */
[----:B------:R-:W-:Y:S05]  /*02c0*/  CALL.REL.NOINC `($__internal_1_$__cuda_sm20_rem_u64) ;  /* 0x0000001800407944 */ /* 0x000fea0003c00000 */
[----:B------:R-:W-:Y:S01]  /*02d0*/  IMAD.MOV.U32 R19, RZ, RZ, R25 ;  /* 0x000000ffff137224 */ /* 0x000fe200078e0019 */
[----:B------:R-:W-:Y:S06]  /*02e0*/  BRA `(.L_x_2) ;  /* 0x0000000000587947 */ /* 0x000fec0003800000 */
.L_x_1:
[----:B------:R-:W0:Y:S08]  /*02f0*/  I2F.U32.RP R0, R18 ;  /* 0x0000001200007306 */ /* 0x000e300000209000 */
[----:B0-----:R-:W0:Y:S02]  /*0300*/  MUFU.RCP R0, R0 ;  /* 0x0000000000007308 */ /* 0x001e240000001000 */
[----:B0-----:R-:W-:-:S02]  /*0310*/  IADD3 R2, PT, PT, R0, 0xffffffe, RZ ;  /* 0x0ffffffe00027810 */ /* 0x001fc40007ffe0ff */
[----:B------:R-:W-:-:S04]  /*0320*/  LOP3.LUT R0, RZ, R18, RZ, 0x33, !PT ;  /* 0x00000012ff007212 */ /* 0x000fc800078e33ff */
[----:B------:R0:W1:Y:S02]  /*0330*/  F2I.FTZ.U32.TRUNC.NTZ R3, R2 ;  /* 0x0000000200037305 */ /* 0x000064000021f000 */
[----:B0-----:R-:W-:Y:S02]  /*0340*/  IMAD.MOV.U32 R2, RZ, RZ, RZ ;  /* 0x000000ffff027224 */ /* 0x001fe400078e00ff */
[----:B-1----:R-:W-:-:S04]  /*0350*/  IMAD.MOV R15, RZ, RZ, -R3 ;  /* 0x000000ffff0f7224 */ /* 0x002fc800078e0a03 */
[----:B------:R-:W-:-:S04]  /*0360*/  IMAD R15, R15, R18, RZ ;  /* 0x000000120f0f7224 */ /* 0x000fc800078e02ff */
[----:B------:R-:W-:-:S04]  /*0370*/  IMAD.HI.U32 R14, R3, R15, R2 ;  /* 0x0000000f030e7227 */ /* 0x000fc800078e0002 */
[----:B------:R-:W-:Y:S02]  /*0380*/  HFMA2 R15, -RZ, RZ, 0, 0 ;  /* 0x00000000ff0f7431 */ /* 0x000fe400000001ff */
[----:B------:R-:W-:-:S04]  /*0390*/  IMAD.HI.U32 R14, R14, R9, RZ ;  /* 0x000000090e0e7227 */ /* 0x000fc800078e00ff */
[----:B------:R-:W-:-:S04]  /*03a0*/  IMAD.MOV R16, RZ, RZ, -R14 ;  /* 0x000000ffff107224 */ /* 0x000fc800078e0a0e */
[----:B------:R-:W-:-:S05]  /*03b0*/  IMAD R19, R18, R16, R9 ;  /* 0x0000001012137224 */ /* 0x000fca00078e0209 */
[----:B------:R-:W-:-:S13]  /*03c0*/  ISETP.GE.U32.AND P0, PT, R19, R18, PT ;  /* 0x000000121300720c */ /* 0x000fda0003f06070 */
[-C--:B------:R-:W-:Y:S01]  /*03d0*/  @P0 IADD3 R19, PT, PT, R19, -R18.reuse, RZ ;  /* 0x8000001213130210 */ /* 0x080fe20007ffe0ff */
[----:B------:R-:W-:Y:S01]  /*03e0*/  @P0 VIADD R14, R14, 0x1 ;  /* 0x000000010e0e0836 */ /* 0x000fe20000000000 */
[----:B------:R-:W-:Y:S02]  /*03f0*/  ISETP.NE.U32.AND P0, PT, R18, RZ, PT ;  /* 0x000000ff1200720c */ /* 0x000fe40003f05070 */
[----:B------:R-:W-:-:S13]  /*0400*/  ISETP.GE.U32.AND P1, PT, R19, R18, PT ;  /* 0x000000121300720c */ /* 0x000fda0003f26070 */
[----:B------:R-:W-:Y:S02]  /*0410*/  @P1 VIADD R14, R14, 0x1 ;  /* 0x000000010e0e1836 */ /* 0x000fe40000000000 */
[----:B------:R-:W-:-:S03]  /*0420*/  @P1 IMAD.IADD R19, R19, 0x1, -R18 ;  /* 0x0000000113131824 */ /* 0x000fc600078e0a12 */
[C---:B------:R-:W-:Y:S02]  /*0430*/  SEL R14, R0.reuse, R14, !P0 ;  /* 0x0000000e000e7207 */ /* 0x040fe40004000000 */
[----:B------:R-:W-:-:S07]  /*0440*/  SEL R19, R0, R19, !P0 ;  /* 0x0000001300137207 */ /* 0x000fce0004000000 */
.L_x_2:
[----:B------:R-:W-:Y:S05]  /*0450*/  BSYNC.RECONVERGENT B0 ;  /* 0x0000000000007941 */ /* 0x000fea0003800200 */
.L_x_0:
[----:B------:R-:W0:Y:S01]  /*0460*/  LDC R21, c[0x0][0x3a0] ;  /* 0x0000e800ff157b82 */ /* 0x000e220000000800 */
[----:B------:R-:W1:Y:S01]  /*0470*/  LDCU UR4, c[0x0][0x3a0] ;  /* 0x00007400ff0477ac */ /* 0x000e620008000800 */
[----:B------:R-:W-:Y:S01]  /*0480*/  IMAD.MOV.U32 R2, RZ, RZ, R14 ;  /* 0x000000ffff027224 */ /* 0x000fe200078e000e */
[----:B------:R-:W-:Y:S01]  /*0490*/  MOV R18, 0x4f0 ;  /* 0x000004f000127802 */ /* 0x000fe20000000f00 */
[----:B------:R-:W-:Y:S02]  /*04a0*/  IMAD.MOV.U32 R3, RZ, RZ, R15 ;  /* 0x000000ffff037224 */ /* 0x000fe400078e000f */
[----:B-1----:R-:W-:Y:S01]  /*04b0*/  IMAD.U32 R0, RZ, RZ, UR4 ;  /* 0x00000004ff007e24 */ /* 0x002fe2000f8e00ff */
[----:B0-----:R-:W-:-:S04]  /*04c0*/  SHF.R.S32.HI R21, RZ, 0x1f, R21 ;  /* 0x0000001fff157819 */ /* 0x001fc80000011415 */
[----:B------:R-:W-:-:S07]  /*04d0*/  MOV R25, R21 ;  /* 0x0000001500197202 */ /* 0x000fce0000000f00 */
[----:B------:R-:W-:Y:S05]  /*04e0*/  CALL.REL.NOINC `($__internal_1_$__cuda_sm20_rem_u64) ;  /* 0x0000001400b87944 */ /* 0x000fea0003c00000 */
[----:B------:R-:W-:Y:S01]  /*04f0*/  LOP3.LUT R0, R15, R21, RZ, 0xfc, !PT ;  /* 0x000000150f007212 */ /* 0x000fe200078efcff */
[----:B------:R-:W-:Y:S01]  /*0500*/  BSSY.RECONVERGENT B0, `(.L_x_3) ;  /* 0x0000020000007945 */ /* 0x000fe20003800200 */
[----:B------:R-:W-:Y:S02]  /*0510*/  IMAD.MOV.U32 R20, RZ, RZ, R25 ;  /* 0x000000ffff147224 */ /* 0x000fe400078e0019 */
[----:B------:R-:W-:-:S13]  /*0520*/  ISETP.NE.U32.AND P0, PT, R0, RZ, PT ;  /* 0x000000ff0000720c */ /* 0x000fda0003f05070 */
[----:B------:R-:W-:Y:S05]  /*0530*/  @!P0 BRA `(.L_x_4) ;  /* 0x0000000000208947 */ /* 0x000fea0003800000 */
[----:B------:R-:W0:Y:S01]  /*0540*/  LDCU UR4, c[0x0][0x3a0] ;  /* 0x00007400ff0477ac */ /* 0x000e220008000800 */
[----:B------:R-:W-:Y:S01]  /*0550*/  IMAD.MOV.U32 R27, RZ, RZ, R21 ;  /* 0x000000ffff1b7224 */ /* 0x000fe200078e0015 */
[----:B------:R-:W-:Y:S01]  /*0560*/  MOV R0, 0x590 ;  /* 0x0000059000007802 */ /* 0x000fe20000000f00 */
[----:B0-----:R-:W-:-:S07]  /*0570*/  IMAD.U32 R26, RZ, RZ, UR4 ;  /* 0x00000004ff1a7e24 */ /* 0x001fce000f8e00ff */
[----:B------:R-:W-:Y:S05]  /*0580*/  CALL.REL.NOINC `($__internal_0_$__cuda_sm20_div_u64) ;  /* 0x0000001000807944 */ /* 0x000fea0003c00000 */
[----:B------:R-:W-:Y:S01]  /*0590*/  MOV R2, R16 ;  /* 0x0000001000027202 */ /* 0x000fe20000000f00 */
[----:B------:R-:W-:Y:S01]  /*05a0*/  IMAD.MOV.U32 R3, RZ, RZ, R17 ;  /* 0x000000ffff037224 */ /* 0x000fe200078e0011 */
[----:B------:R-:W-:Y:S06]  /*05b0*/  BRA `(.L_x_5) ;  /* 0x0000000000507947 */ /* 0x000fec0003800000 */
.L_x_4:
[----:B------:R-:W0:Y:S02]  /*05c0*/  LDCU UR4, c[0x0][0x3a0] ;  /* 0x00007400ff0477ac */ /* 0x000e240008000800 */
[----:B0-----:R-:W0:Y:S01]  /*05d0*/  I2F.U32.RP R0, UR4 ;  /* 0x0000000400007d06 */ /* 0x001e220008209000 */
[----:B------:R-:W-:-:S07]  /*05e0*/  ISETP.NE.U32.AND P2, PT, RZ, UR4, PT ;  /* 0x00000004ff007c0c */ /* 0x000fce000bf45070 */
[----:B0-----:R-:W0:Y:S02]  /*05f0*/  MUFU.RCP R0, R0 ;  /* 0x0000000000007308 */ /* 0x001e240000001000 */
[----:B0-----:R-:W-:-:S06]  /*0600*/  VIADD R2, R0, 0xffffffe ;  /* 0x0ffffffe00027836 */ /* 0x001fcc0000000000 */
[----:B------:R0:W1:Y:S02]  /*0610*/  F2I.FTZ.U32.TRUNC.NTZ R3, R2 ;  /* 0x0000000200037305 */ /* 0x000064000021f000 */
[----:B0-----:R-:W-:Y:S02]  /*0620*/  HFMA2 R2, -RZ, RZ, 0, 0 ;  /* 0x00000000ff027431 */ /* 0x001fe400000001ff */
[----:B-1----:R-:W-:-:S04]  /*0630*/  IMAD.MOV R15, RZ, RZ, -R3 ;  /* 0x000000ffff0f7224 */ /* 0x002fc800078e0a03 */
[----:B------:R-:W-:-:S04]  /*0640*/  IMAD R15, R15, UR4, RZ ;  /* 0x000000040f0f7c24 */ /* 0x000fc8000f8e02ff */
[----:B------:R-:W-:-:S06]  /*0650*/  IMAD.HI.U32 R3, R3, R15, R2 ;  /* 0x0000000f03037227 */ /* 0x000fcc00078e0002 */
[----:B------:R-:W-:-:S04]  /*0660*/  IMAD.HI.U32 R2, R3, R14, RZ ;  /* 0x0000000e03027227 */ /* 0x000fc800078e00ff */
[----:B------:R-:W-:-:S04]  /*0670*/  IMAD.MOV R3, RZ, RZ, -R2 ;  /* 0x000000ffff037224 */ /* 0x000fc800078e0a02 */
[----:B------:R-:W-:Y:S02]  /*0680*/  IMAD R14, R3, UR4, R14 ;  /* 0x00000004030e7c24 */ /* 0x000fe4000f8e020e */
[----:B------:R-:W-:-:S03]  /*0690*/  IMAD.MOV.U32 R3, RZ, RZ, RZ ;  /* 0x000000ffff037224 */ /* 0x000fc600078e00ff */
[----:B------:R-:W-:-:S13]  /*06a0*/  ISETP.GE.U32.AND P0, PT, R14, UR4, PT ;  /* 0x000000040e007c0c */ /* 0x000fda000bf06070 */
[----:B------:R-:W-:Y:S02]  /*06b0*/  @P0 VIADD R14, R14, -UR4 ;  /* 0x800000040e0e0c36 */ /* 0x000fe40008000000 */
[----:B------:R-:W-:-:S03]  /*06c0*/  @P0 VIADD R2, R2, 0x1 ;  /* 0x0000000102020836 */ /* 0x000fc60000000000 */
[----:B------:R-:W-:-:S13]  /*06d0*/  ISETP.GE.U32.AND P1, PT, R14, UR4, PT ;  /* 0x000000040e007c0c */ /* 0x000fda000bf26070 */
[----:B------:R-:W-:Y:S02]  /*06e0*/  @P1 IADD3 R2, PT, PT, R2, 0x1, RZ ;  /* 0x0000000102021810 */ /* 0x000fe40007ffe0ff */
[----:B------:R-:W-:-:S07]  /*06f0*/  @!P2 LOP3.LUT R2, RZ, UR4, RZ, 0x33, !PT ;  /* 0x00000004ff02ac12 */ /* 0x000fce000f8e33ff */
.L_x_5:
[----:B------:R-:W-:Y:S05]  /*0700*/  BSYNC.RECONVERGENT B0 ;  /* 0x0000000000007941 */ /* 0x000fea0003800200 */
.L_x_3:
        /* <DEDUP_REMOVED lines=16> */
[----:B0-----:R-:W-:-:S07]  /*0810*/  IMAD.U32 R0, RZ, RZ, UR4 ;  /* 0x00000004ff007e24 */ /* 0x001fce000f8e00ff */
[----:B------:R-:W-:Y:S05]  /*0820*/  CALL.REL.NOINC `($__internal_1_$__cuda_sm20_rem_u64) ;  /* 0x0000001000e87944 */ /* 0x000fea0003c00000 */
[----:B------:R-:W-:Y:S05]  /*0830*/  BRA `(.L_x_8) ;  /* 0x0000000000547947 */ /* 0x000fea0003800000 */
.L_x_7:
[----:B------:R-:W0:Y:S01]  /*0840*/  I2F.U32.RP R0, R17 ;  /* 0x0000001100007306 */ /* 0x000e220000209000 */
[----:B------:R-:W-:-:S07]  /*0850*/  LOP3.LUT R25, RZ, R17, RZ, 0x33, !PT ;  /* 0x00000011ff197212 */ /* 0x000fce00078e33ff */
[----:B0-----:R-:W0:Y:S02]  /*0860*/  MUFU.RCP R0, R0 ;  /* 0x0000000000007308 */ /* 0x001e240000001000 */
[----:B0-----:R-:W-:-:S06]  /*0870*/  IADD3 R14, PT, PT, R0, 0xffffffe, RZ ;  /* 0x0ffffffe000e7810 */ /* 0x001fcc0007ffe0ff */
[----:B------:R0:W1:Y:S02]  /*0880*/  F2I.FTZ.U32.TRUNC.NTZ R15, R14 ;  /* 0x0000000e000f7305 */ /* 0x000064000021f000 */
[----:B0-----:R-:W-:Y:S02]  /*0890*/  IMAD.MOV.U32 R14, RZ, RZ, RZ ;  /* 0x000000ffff0e7224 */ /* 0x001fe400078e00ff */
[----:B-1----:R-:W-:-:S04]  /*08a0*/  IMAD.MOV R16, RZ, RZ, -R15 ;  /* 0x000000ffff107224 */ /* 0x002fc800078e0a0f */
[----:B------:R-:W-:-:S04]  /*08b0*/  IMAD R3, R16, R17, RZ ;  /* 0x0000001110037224 */ /* 0x000fc800078e02ff */
[----:B------:R-:W-:-:S06]  /*08c0*/  IMAD.HI.U32 R15, R15, R3, R14 ;  /* 0x000000030f0f7227 */ /* 0x000fcc00078e000e */
        /* <DEDUP_REMOVED lines=12> */
.L_x_8:
[----:B------:R-:W-:Y:S05]  /*0990*/  BSYNC.RECONVERGENT B0 ;  /* 0x0000000000007941 */ /* 0x000fea0003800200 */
.L_x_6:
[----:B------:R-:W0:Y:S01]  /*09a0*/  LDC R15, c[0x0][0x3b8] ;  /* 0x0000ee00ff0f7b82 */ /* 0x000e220000000800 */
[----:B------:R-:W1:Y:S07]  /*09b0*/  LDCU UR4, c[0x0][0x390] ;  /* 0x00007200ff0477ac */ /* 0x000e6e0008000800 */
[----:B------:R-:W2:Y:S01]  /*09c0*/  LDC.64 R2, c[0x0][0x3b0] ;  /* 0x0000ec00ff027b82 */ /* 0x000ea20000000a00 */
[----:B0-----:R-:W-:Y:S01]  /*09d0*/  ISETP.NE.AND P0, PT, R15, 0x5, PT ;  /* 0x000000050f00780c */ /* 0x001fe20003f05270 */
[----:B------:R-:W-:-:S05]  /*09e0*/  IMAD R15, R14, R15, RZ ;  /* 0x0000000f0e0f7224 */ /* 0x000fca00078e02ff */
[----:B------:R-:W-:Y:S01]  /*09f0*/  SHF.R.S32.HI R14, RZ, 0x1f, R15 ;  /* 0x0000001fff0e7819 */ /* 0x000fe2000001140f */
[----:B--2---:R-:W-:-:S06]  /*0a00*/  IMAD.WIDE R2, R15, 0x4, R2 ;  /* 0x000000040f027825 */ /* 0x004fcc00078e0202 */
[----:B------:R-:W0:Y:S02]  /*0a10*/  @!P0 LDC.64 R16, c[0x0][0x3b0] ;  /* 0x0000ec00ff108b82 */ /* 0x000e240000000a00 */
[----:B0-----:R-:W-:-:S04]  /*0a20*/  @!P0 LEA R0, P1, R15, R16, 0x2 ;  /* 0x000000100f008211 */ /* 0x001fc800078210ff */
[----:B------:R-:W-:Y:S02]  /*0a30*/  @!P0 LEA.HI.X R17, R15, R17, R14, 0x2, P1 ;  /* 0x000000110f118211 */ /* 0x000fe400008f140e */
[----:B------:R-:W-:Y:S01]  /*0a40*/  @!P0 IADD3 R0, P1, PT, R0, 0x4, RZ ;  /* 0x0000000400008810 */ /* 0x000fe20007f3e0ff */
[----:B------:R0:W2:Y:S03]  /*0a50*/  @!P0 LDG.E R15, desc[UR8][R2.64] ;  /* 0x00000008020f8981 */ /* 0x0000a6000c1e1900 */
[----:B------:R-:W-:Y:S01]  /*0a60*/  @!P0 IADD3.X R17, PT, PT, RZ, R17, RZ, P1, !PT ;  /* 0x00000011ff118210 */ /* 0x000fe20000ffe4ff */
[----:B0-----:R-:W-:-:S04]  /*0a70*/  @!P0 IMAD.MOV.U32 R2, RZ, RZ, R0 ;  /* 0x000000ffff028224 */ /* 0x001fc800078e0000 */
[----:B------:R-:W-:-:S05]  /*0a80*/  @!P0 IMAD.MOV.U32 R3, RZ, RZ, R17 ;  /* 0x000000ffff038224 */ /* 0x000fca00078e0011 */
[----:B------:R-:W1:Y:S04]  /*0a90*/  LDG.E R23, desc[UR8][R2.64+0x4] ;  /* 0x0000040802177981 */ /* 0x000e68000c1e1900 */
[----:B------:R-:W3:Y:S04]  /*0aa0*/  LDG.E R0, desc[UR8][R2.64+0xc] ;  /* 0x00000c0802007981 */ /* 0x000ee8000c1e1900 */
[----:B------:R-:W4:Y:S04]  /*0ab0*/  LDG.E R24, desc[UR8][R2.64] ;  /* 0x0000000802187981 */ /* 0x000f28000c1e1900 */
[----:B------:R-:W5:Y:S01]  /*0ac0*/  LDG.E R17, desc[UR8][R2.64+0x8] ;  /* 0x0000080802117981 */ /* 0x000f62000c1e1900 */
[----:B------:R-:W0:Y:S01]  /*0ad0*/  MUFU.RCP R14, R5 ;  /* 0x00000005000e7308 */ /* 0x000e220000001000 */
[----:B------:R-:W-:Y:S01]  /*0ae0*/  IMAD.MOV.U32 R18, RZ, RZ, RZ ;  /* 0x000000ffff127224 */ /* 0x000fe200078e00ff */
[----:B------:R-:W-:Y:S01]  /*0af0*/  BSSY.RECONVERGENT B0, `(.L_x_9) ;  /* 0x0000013000007945 */ /* 0x000fe20003800200 */
[----:B0-----:R-:W-:-:S04]  /*0b00*/  FFMA R21, -R5, R14, 1 ;  /* 0x3f80000005157423 */ /* 0x001fc8000000010e */
[----:B------:R-:W-:Y:S01]  /*0b10*/  FFMA R21, R14, R21, R14 ;  /* 0x000000150e157223 */ /* 0x000fe2000000000e */
[----:B--2---:R-:W-:Y:S01]  /*0b20*/  @!P0 F2I.TRUNC.NTZ R18, R15 ;  /* 0x0000000f00128305 */ /* 0x004fe2000020f100 */
[----:B-1----:R-:W-:-:S04]  /*0b30*/  FMUL R23, R23, UR4 ;  /* 0x0000000417177c20 */ /* 0x002fc80008400000 */
[----:B---3--:R-:W-:-:S05]  /*0b40*/  FFMA R0, R0, UR4, -R23 ;  /* 0x0000000400007c23 */ /* 0x008fca0008000817 */
[----:B------:R-:W-:-:S04]  /*0b50*/  FMNMX R0, R0, 1, !PT ;  /* 0x3f80000000007809 */ /* 0x000fc80007800000 */
[----:B------:R-:W0:Y:S01]  /*0b60*/  FCHK P0, R0, R5 ;  /* 0x0000000500007302 */ /* 0x000e220000000000 */
[----:B----4-:R-:W-:Y:S01]  /*0b70*/  FMUL R24, R24, UR4 ;  /* 0x0000000418187c20 */ /* 0x010fe20008400000 */
[----:B------:R-:W-:-:S03]  /*0b80*/  FFMA R14, R0, R21, RZ ;  /* 0x00000015000e7223 */ /* 0x000fc600000000ff */
[----:B-----5:R-:W-:Y:S01]  /*0b90*/  FFMA R17, R17, UR4, -R24 ;  /* 0x0000000411117c23 */ /* 0x020fe20008000818 */
[----:B------:R-:W-:-:S04]  /*0ba0*/  FFMA R2, -R5, R14, R0 ;  /* 0x0000000e05027223 */ /* 0x000fc80000000100 */
[----:B------:R-:W-:Y:S01]  /*0bb0*/  FFMA R14, R21, R2, R14 ;  /* 0x00000002150e7223 */ /* 0x000fe2000000000e */
[----:B------:R-:W-:Y:S01]  /*0bc0*/  FMNMX R17, R17, 1, !PT ;  /* 0x3f80000011117809 */ /* 0x000fe20007800000 */
[----:B0-----:R-:W-:Y:S06]  /*0bd0*/  @!P0 BRA `(.L_x_10) ;  /* 0x0000000000108947 */ /* 0x001fec0003800000 */
[----:B------:R-:W-:Y:S02]  /*0be0*/  MOV R3, R5 ;  /* 0x0000000500037202 */ /* 0x000fe40000000f00 */
[----:B------:R-:W-:-:S07]  /*0bf0*/  MOV R2, 0xc10 ;  /* 0x00000c1000027802 */ /* 0x000fce0000000f00 */
[----:B------:R-:W-:Y:S05]  /*0c00*/  CALL.REL.NOINC `($__internal_2_$__cuda_sm3x_div_rn_noftz_f32_slowpath) ;  /* 0x0000001000e87944 */ /* 0x000fea0003c00000 */
[----:B------:R-:W-:-:S07]  /*0c10*/  IMAD.MOV.U32 R14, RZ, RZ, R0 ;  /* 0x000000ffff0e7224 */ /* 0x000fce00078e0000 */
.L_x_10:
[----:B------:R-:W-:Y:S05]  /*0c20*/  BSYNC.RECONVERGENT B0 ;  /* 0x0000000000007941 */ /* 0x000fea0003800200 */
.L_x_9:
[----:B------:R-:W0:Y:S01]  /*0c30*/  MUFU.RCP R3, R6 ;  /* 0x0000000600037308 */ /* 0x000e220000001000 */
[----:B------:R-:W-:Y:S07]  /*0c40*/  BSSY.RECONVERGENT B0, `(.L_x_11) ;  /* 0x000000d000007945 */ /* 0x000fee0003800200 */
[----:B------:R-:W1:Y:S01]  /*0c50*/  FCHK P0, R17, R6 ;  /* 0x0000000611007302 */ /* 0x000e620000000000 */
[----:B0-----:R-:W-:-:S04]  /*0c60*/  FFMA R0, -R6, R3, 1 ;  /* 0x3f80000006007423 */ /* 0x001fc80000000103 */
[----:B------:R-:W-:-:S04]  /*0c70*/  FFMA R0, R3, R0, R3 ;  /* 0x0000000003007223 */ /* 0x000fc80000000003 */
[----:B------:R-:W-:-:S04]  /*0c80*/  FFMA R15, R17, R0, RZ ;  /* 0x00000000110f7223 */ /* 0x000fc800000000ff */
[----:B------:R-:W-:-:S04]  /*0c90*/  FFMA R2, -R6, R15, R17 ;  /* 0x0000000f06027223 */ /* 0x000fc80000000111 */
[----:B------:R-:W-:Y:S01]  /*0ca0*/  FFMA R15, R0, R2, R15 ;  /* 0x00000002000f7223 */ /* 0x000fe2000000000f */
[----:B-1----:R-:W-:Y:S06]  /*0cb0*/  @!P0 BRA `(.L_x_12) ;  /* 0x0000000000148947 */ /* 0x002fec0003800000 */
[----:B------:R-:W-:Y:S01]  /*0cc0*/  IMAD.MOV.U32 R0, RZ, RZ, R17 ;  /* 0x000000ffff007224 */ /* 0x000fe200078e0011 */
[----:B------:R-:W-:Y:S01]  /*0cd0*/  MOV R2, 0xd00 ;  /* 0x00000d0000027802 */ /* 0x000fe20000000f00 */
[----:B------:R-:W-:-:S07]  /*0ce0*/  IMAD.MOV.U32 R3, RZ, RZ, R6 ;  /* 0x000000ffff037224 */ /* 0x000fce00078e0006 */
[----:B------:R-:W-:Y:S05]  /*0cf0*/  CALL.REL.NOINC `($__internal_2_$__cuda_sm3x_div_rn_noftz_f32_slowpath) ;  /* 0x0000001000ac7944 */ /* 0x000fea0003c00000 */
[----:B------:R-:W-:-:S07]  /*0d00*/  MOV R15, R0 ;  /* 0x00000000000f7202 */ /* 0x000fce0000000f00 */
.L_x_12:
[----:B------:R-:W-:Y:S05]  /*0d10*/  BSYNC.RECONVERGENT B0 ;  /* 0x0000000000007941 */ /* 0x000fea0003800200 */
.L_x_11:
[----:B------:R-:W0:Y:S01]  /*0d20*/  LDCU UR4, c[0x0][0x3a8] ;  /* 0x00007500ff0477ac */ /* 0x000e220008000800 */
[--C-:B------:R-:W-:Y:S01]  /*0d30*/  IMAD.MOV.U32 R0, RZ, RZ, R11.reuse ;  /* 0x000000ffff007224 */ /* 0x100fe200078e000b */
[----:B------:R-:W-:Y:S01]  /*0d40*/  BSSY.RECONVERGENT B0, `(.L_x_13) ;  /* 0x0000086000007945 */ /* 0x000fe20003800200 */
[----:B------:R-:W-:Y:S01]  /*0d50*/  IMAD.MOV.U32 R2, RZ, RZ, R11 ;  /* 0x000000ffff027224 */ /* 0x000fe200078e000b */
[----:B0-----:R-:W-:Y:S01]  /*0d60*/  ISETP.LT.AND P0, PT, RZ, UR4, PT ;  /* 0x00000004ff007c0c */ /* 0x001fe2000bf01270 */
[----:B------:R-:W0:-:S12]  /*0d70*/  LDCU UR4, c[0x0][0x394] ;  /* 0x00007280ff0477ac */ /* 0x000e180008000800 */
[----:B------:R-:W1:Y:S01]  /*0d80*/  @!P0 FRND.CEIL R0, R14 ;  /* 0x0000000e00008307 */ /* 0x000e620000209000 */
[----:B0-----:R-:W-:-:S07]  /*0d90*/  IMAD R25, R18, UR4, R25 ;  /* 0x0000000412197c24 */ /* 0x001fce000f8e0219 */
[----:B------:R-:W0:Y:S01]  /*0da0*/  @!P0 FRND.CEIL R2, R15 ;  /* 0x0000000f00028307 */ /* 0x000e220000209000 */
[----:B------:R-:W-:-:S07]  /*0db0*/  IMAD.MOV.U32 R18, RZ, RZ, RZ ;  /* 0x000000ffff127224 */ /* 0x000fce00078e00ff */
[----:B-1----:R-:W1:Y:S08]  /*0dc0*/  F2I.TRUNC.NTZ R16, R0 ;  /* 0x0000000000107305 */ /* 0x002e70000020f100 */
[----:B0-----:R0:W2:Y:S01]  /*0dd0*/  F2I.TRUNC.NTZ R17, R2 ;  /* 0x0000000200117305 */ /* 0x0010a2000020f100 */
[----:B-1----:R-:W-:-:S13]  /*0de0*/  ISETP.GE.AND P0, PT, R16, 0x1, PT ;  /* 0x000000011000780c */ /* 0x002fda0003f06270 */
[----:B0-2---:R-:W-:Y:S05]  /*0df0*/  @!P0 BRA `(.L_x_14) ;  /* 0x0000000400e88947 */ /* 0x005fea0003800000 */
[----:B------:R-:W0:Y:S01]  /*0e00*/  LDCU.64 UR4, c[0x0][0x398] ;  /* 0x00007300ff0477ac */ /* 0x000e220008000a00 */
[----:B------:R-:W-:Y:S01]  /*0e10*/  I2FP.F32.S32 R20, R20 ;  /* 0x0000001400147245 */ /* 0x000fe20000201400 */
[----:B------:R-:W-:Y:S01]  /*0e20*/  HFMA2 R18, -RZ, RZ, 0, 0 ;  /* 0x00000000ff127431 */ /* 0x000fe200000001ff */
[----:B------:R-:W-:-:S03]  /*0e30*/  I2FP.F32.S32 R3, R19 ;  /* 0x0000001300037245 */ /* 0x000fc60000201400 */
[----:B------:R-:W-:Y:S02]  /*0e40*/  FFMA R19, R20, R14, R23 ;  /* 0x0000000e14137223 */ /* 0x000fe40000000017 */
[----:B------:R-:W-:Y:S01]  /*0e50*/  FFMA R23, R3, R15, R24 ;  /* 0x0000000f03177223 */ /* 0x000fe20000000018 */
[----:B------:R-:W-:Y:S01]  /*0e60*/  I2FP.F32.S32 R24, R17 ;  /* 0x0000001100187245 */ /* 0x000fe20000201400 */
[----:B0-----:R-:W-:-:S06]  /*0e70*/  UIMAD UR4, UR4, UR5, URZ ;  /* 0x00000005040472a4 */ /* 0x001fcc000f8e02ff */
[----:B------:R-:W-:Y:S02]  /*0e80*/  IMAD R20, R25, UR4, RZ ;  /* 0x0000000419147c24 */ /* 0x000fe4000f8e02ff */
[----:B------:R-:W-:-:S03]  /*0e90*/  IMAD.MOV.U32 R25, RZ, RZ, RZ ;  /* 0x000000ffff197224 */ /* 0x000fc600078e00ff */
[----:B------:R-:W-:-:S07]  /*0ea0*/  SHF.R.S32.HI R26, RZ, 0x1f, R20 ;  /* 0x0000001fff1a7819 */ /* 0x000fce0000011414 */
.L_x_24:
[----:B------:R-:W-:Y:S01]  /*0eb0*/  ISETP.GE.AND P0, PT, R17, 0x1, PT ;  /* 0x000000011100780c */ /* 0x000fe20003f06270 */
[----:B------:R-:W-:-:S12]  /*0ec0*/  BSSY.RECONVERGENT B1, `(.L_x_15) ;  /* 0x000006a000017945 */ /* 0x000fd80003800200 */
[----:B------:R-:W-:Y:S05]  /*0ed0*/  @!P0 BRA `(.L_x_16) ;  /* 0x0000000400a08947 */ /* 0x000fea0003800000 */
[----:B------:R-:W-:Y:S01]  /*0ee0*/  I2FP.F32.S32 R27, R16 ;  /* 0x00000010001b7245 */ /* 0x000fe20000201400 */
[----:B------:R-:W-:Y:S01]  /*0ef0*/  BSSY.RECONVERGENT B2, `(.L_x_17) ;  /* 0x0000010000027945 */ /* 0x000fe20003800200 */
[----:B------:R-:W-:Y:S02]  /*0f00*/  I2FP.F32.S32 R0, R25 ;  /* 0x0000001900007245 */ /* 0x000fe40000201400 */
[----:B------:R-:W0:Y:S03]  /*0f10*/  MUFU.RCP R2, R27 ;  /* 0x0000001b00027308 */ /* 0x000e260000001000 */
[----:B------:R-:W-:-:S04]  /*0f20*/  FADD R3, R0, 0.5 ;  /* 0x3f00000000037421 */ /* 0x000fc80000000000 */
[----:B------:R-:W-:-:S04]  /*0f30*/  FMUL R0, R3, R14 ;  /* 0x0000000e03007220 */ /* 0x000fc80000400000 */
        /* <DEDUP_REMOVED lines=8> */
[----:B------:R-:W-:-:S07]  /*0fc0*/  MOV R2, 0xfe0 ;  /* 0x00000fe000027802 */ /* 0x000fce0000000f00 */
[----:B------:R-:W-:Y:S05]  /*0fd0*/  CALL.REL.NOINC `($__internal_2_$__cuda_sm3x_div_rn_noftz_f32_slowpath) ;  /* 0x0000000c00f47944 */ /* 0x000fea0003c00000 */
[----:B------:R-:W-:-:S07]  /*0fe0*/  IMAD.MOV.U32 R2, RZ, RZ, R0 ;  /* 0x000000ffff027224 */ /* 0x000fce00078e0000 */
.L_x_18:
[----:B------:R-:W-:Y:S05]  /*0ff0*/  BSYNC.RECONVERGENT B2 ;  /* 0x0000000000027941 */ /* 0x000fea0003800200 */
.L_x_17:
[----:B------:R-:W-:Y:S01]  /*1000*/  FADD R2, R19, R2 ;  /* 0x0000000213027221 */ /* 0x000fe20000000000 */
[----:B------:R-:W-:-:S04]  /*1010*/  MOV R28, RZ ;  /* 0x000000ff001c7202 */ /* 0x000fc80000000f00 */
[-C--:B------:R-:W-:Y:S02]  /*1020*/  FSETP.GEU.AND P0, PT, R7, R2.reuse, PT ;  /* 0x000000020700720b */ /* 0x080fe40003f0e000 */
[----:B------:R-:W-:Y:S02]  /*1030*/  FMNMX.NAN R30, RZ, R2, !PT ;  /* 0x00000002ff1e7209 */ /* 0x000fe40007820000 */
[----:B------:R-:W-:-:S13]  /*1040*/  FSETP.LT.OR P0, PT, R2, -1, !P0 ;  /* 0xbf8000000200780b */ /* 0x000fda0004701400 */
.L_x_23:
[----:B------:R-:W0:Y:S01]  /*1050*/  MUFU.RCP R3, R24 ;  /* 0x0000001800037308 */ /* 0x000e220000001000 */
[----:B------:R-:W-:Y:S01]  /*1060*/  I2FP.F32.S32 R0, R28 ;  /* 0x0000001c00007245 */ /* 0x000fe20000201400 */
[----:B------:R-:W-:Y:S01]  /*1070*/  VIADD R28, R28, 0x1 ;  /* 0x000000011c1c7836 */ /* 0x000fe20000000000 */
[----:B------:R-:W-:Y:S03]  /*1080*/  BSSY.RECONVERGENT B2, `(.L_x_19) ;  /* 0x000000f000027945 */ /* 0x000fe60003800200 */
[----:B------:R-:W-:Y:S01]  /*1090*/  FADD R0, R0, 0.5 ;  /* 0x3f00000000007421 */ /* 0x000fe20000000000 */
[----:B------:R-:W-:-:S03]  /*10a0*/  ISETP.GE.AND P2, PT, R28, R17, PT ;  /* 0x000000111c00720c */ /* 0x000fc60003f46270 */
        /* <DEDUP_REMOVED lines=12> */
.L_x_20:
[----:B------:R-:W-:Y:S05]  /*1170*/  BSYNC.RECONVERGENT B2 ;  /* 0x0000000000027941 */ /* 0x000fea0003800200 */
.L_x_19:
[----:B------:R-:W-:Y:S01]  /*1180*/  FADD R21, R23, R2 ;  /* 0x0000000217157221 */ /* 0x000fe20000000000 */
[----:B------:R-:W-:Y:S01]  /*1190*/  BSSY.RECONVERGENT B2, `(.L_x_21) ;  /* 0x000003a000027945 */ /* 0x000fe20003800200 */
[----:B------:R-:W-:-:S03]  /*11a0*/  HFMA2 R3, -RZ, RZ, 0, 0 ;  /* 0x00000000ff037431 */ /* 0x000fc600000001ff */
[----:B------:R-:W-:-:S04]  /*11b0*/  FSETP.LT.OR P1, PT, R21, -1, P0 ;  /* 0xbf8000001500780b */ /* 0x000fc80000721400 */
[----:B------:R-:W-:-:S13]  /*11c0*/  FSETP.LT.OR P1, PT, R8, R21, P1 ;  /* 0x000000150800720b */ /* 0x000fda0000f21400 */
[----:B------:R-:W-:Y:S05]  /*11d0*/  @P1 BRA `(.L_x_22) ;  /* 0x0000000000d41947 */ /* 0x000fea0003800000 */
[----:B------:R-:W-:Y:S01]  /*11e0*/  FMNMX.NAN R21, RZ, R21, !PT ;  /* 0x00000015ff157209 */ /* 0x000fe20007820000 */
[----:B------:R-:W0:Y:S01]  /*11f0*/  F2I.TRUNC.NTZ R3, R30 ;  /* 0x0000001e00037305 */ /* 0x000e22000020f100 */
[----:B------:R-:W1:Y:S01]  /*1200*/  LDCU UR11, c[0x0][0x39c] ;  /* 0x00007380ff0b77ac */ /* 0x000e620008000800 */
[----:B------:R-:W2:Y:S06]  /*1210*/  LDCU.64 UR4, c[0x0][0x388] ;  /* 0x00007100ff0477ac */ /* 0x000eac0008000a00 */
[----:B------:R-:W3:Y:S01]  /*1220*/  F2I.TRUNC.NTZ R2, R21 ;  /* 0x0000001500027305 */ /* 0x000ee2000020f100 */
[C---:B0-----:R-:W-:Y:S01]  /*1230*/  VIMNMX R27, PT, PT, R3.reuse, UR7, PT ;  /* 0x00000007031b7c48 */ /* 0x041fe2000bfe0100 */
[C---:B------:R-:W-:Y:S01]  /*1240*/  VIADD R29, R3.reuse, 0x1 ;  /* 0x00000001031d7836 */ /* 0x040fe20000000000 */
[----:B------:R-:W-:-:S04]  /*1250*/  ISETP.GE.AND P3, PT, R3, UR7, PT ;  /* 0x0000000703007c0c */ /* 0x000fc8000bf66270 */
[----:B------:R-:W-:Y:S02]  /*1260*/  SEL R29, R29, UR7, !P3 ;  /* 0x000000071d1d7c07 */ /* 0x000fe4000d800000 */
[C---:B---3--:R-:W-:Y:S02]  /*1270*/  VIMNMX R0, PT, PT, R2.reuse, UR6, PT ;  /* 0x0000000602007c48 */ /* 0x048fe4000bfe0100 */
[C---:B------:R-:W-:Y:S01]  /*1280*/  ISETP.GE.AND P1, PT, R2.reuse, UR6, PT ;  /* 0x0000000602007c0c */ /* 0x040fe2000bf26270 */
[----:B------:R-:W-:Y:S02]  /*1290*/  VIADD R2, R2, 0x1 ;  /* 0x0000000102027836 */ /* 0x000fe40000000000 */
[----:B-1----:R-:W-:-:S03]  /*12a0*/  IMAD R31, R27, UR11, R0 ;  /* 0x0000000b1b1f7c24 */ /* 0x002fc6000f8e0200 */
[----:B------:R-:W-:Y:S02]  /*12b0*/  SEL R2, R2, UR6, !P1 ;  /* 0x0000000602027c07 */ /* 0x000fe4000c800000 */
[----:B------:R-:W-:-:S03]  /*12c0*/  IADD3 R22, P4, PT, R20, R31, RZ ;  /* 0x0000001f14167210 */ /* 0x000fc60007f9e0ff */
[--C-:B------:R-:W-:Y:S01]  /*12d0*/  IMAD R33, R27, UR11, R2.reuse ;  /* 0x0000000b1b217c24 */ /* 0x100fe2000f8e0202 */
[----:B------:R-:W-:Y:S01]  /*12e0*/  LEA.HI.X.SX32 R31, R31, R26, 0x1, P4 ;  /* 0x0000001a1f1f7211 */ /* 0x000fe200020f0eff */
[C---:B------:R-:W-:Y:S01]  /*12f0*/  IMAD R3, R29.reuse, UR11, R2 ;  /* 0x0000000b1d037c24 */ /* 0x040fe2000f8e0202 */
[----:B--2---:R-:W-:Y:S01]  /*1300*/  LEA R36, P4, R22, UR4, 0x2 ;  /* 0x0000000416247c11 */ /* 0x004fe2000f8810ff */
[----:B------:R-:W-:-:S03]  /*1310*/  IMAD R29, R29, UR11, R0 ;  /* 0x0000000b1d1d7c24 */ /* 0x000fc6000f8e0200 */
[----:B------:R-:W-:Y:S02]  /*1320*/  LEA.HI.X R37, R22, UR5, R31, 0x2, P4 ;  /* 0x0000000516257c11 */ /* 0x000fe4000a0f141f */
[----:B------:R-:W-:-:S03]  /*1330*/  IADD3 R22, P4, PT, R20, R33, RZ ;  /* 0x0000002114167210 */ /* 0x000fc60007f9e0ff */
[----:B------:R-:W2:Y:S01]  /*1340*/  LDG.E R36, desc[UR8][R36.64] ;  /* 0x0000000824247981 */ /* 0x000ea2000c1e1900 */
[----:B------:R-:W-:Y:S02]  /*1350*/  LEA.HI.X.SX32 R33, R33, R26, 0x1, P4 ;  /* 0x0000001a21217211 */ /* 0x000fe400020f0eff */
[----:B------:R-:W-:-:S04]  /*1360*/  LEA R34, P4, R22, UR4, 0x2 ;  /* 0x0000000416227c11 */ /* 0x000fc8000f8810ff */
[----:B------:R-:W-:Y:S02]  /*1370*/  LEA.HI.X R35, R22, UR5, R33, 0x2, P4 ;  /* 0x0000000516237c11 */ /* 0x000fe4000a0f1421 */
[C---:B------:R-:W-:Y:S02]  /*1380*/  IADD3 R2, P4, PT, R20.reuse, R29, RZ ;  /* 0x0000001d14027210 */ /* 0x040fe40007f9e0ff */
[----:B------:R-:W-:Y:S01]  /*1390*/  IADD3 R22, P5, PT, R20, R3, RZ ;  /* 0x0000000314167210 */ /* 0x000fe20007fbe0ff */
[----:B------:R-:W3:Y:S01]  /*13a0*/  LDG.E R34, desc[UR8][R34.64] ;  /* 0x0000000822227981 */ /* 0x000ee2000c1e1900 */
[-C--:B------:R-:W-:Y:S02]  /*13b0*/  LEA.HI.X.SX32 R29, R29, R26.reuse, 0x1, P4 ;  /* 0x0000001a1d1d7211 */ /* 0x080fe400020f0eff */
[----:B------:R-:W-:Y:S02]  /*13c0*/  LEA R32, P4, R2, UR4, 0x2 ;  /* 0x0000000402207c11 */ /* 0x000fe4000f8810ff */
[----:B------:R-:W-:-:S02]  /*13d0*/  LEA.HI.X.SX32 R3, R3, R26, 0x1, P5 ;  /* 0x0000001a03037211 */ /* 0x000fc400028f0eff */
[----:B------:R-:W-:Y:S02]  /*13e0*/  LEA.HI.X R33, R2, UR5, R29, 0x2, P4 ;  /* 0x0000000502217c11 */ /* 0x000fe4000a0f141d */
[----:B------:R-:W-:-:S03]  /*13f0*/  LEA R2, P4, R22, UR4, 0x2 ;  /* 0x0000000416027c11 */ /* 0x000fc6000f8810ff */
[----:B------:R-:W4:Y:S01]  /*1400*/  LDG.E R32, desc[UR8][R32.64] ;  /* 0x0000000820207981 */ /* 0x000f22000c1e1900 */
[----:B------:R-:W-:-:S05]  /*1410*/  LEA.HI.X R3, R22, UR5, R3, 0x2, P4 ;  /* 0x0000000516037c11 */ /* 0x000fca000a0f1403 */
[----:B------:R0:W5:Y:S01]  /*1420*/  LDG.E R2, desc[UR8][R2.64] ;  /* 0x0000000802027981 */ /* 0x000162000c1e1900 */
[----:B------:R-:W-:Y:S02]  /*1430*/  I2FP.F32.S32 R27, R27 ;  /* 0x0000001b001b7245 */ /* 0x000fe40000201400 */
[----:B------:R-:W-:Y:S02]  /*1440*/  FSEL R22, R30, R13, !P3 ;  /* 0x0000000d1e167208 */ /* 0x000fe40005800000 */
[----:B------:R-:W-:Y:S02]  /*1450*/  FSEL R21, R21, R12, !P1 ;  /* 0x0000000c15157208 */ /* 0x000fe40004800000 */
[----:B------:R-:W-:Y:S01]  /*1460*/  I2FP.F32.S32 R29, R0 ;  /* 0x00000000001d7245 */ /* 0x000fe20000201400 */
[----:B------:R-:W-:-:S04]  /*1470*/  FADD R0, R22, -R27 ;  /* 0x8000001b16007221 */ /* 0x000fc80000000000 */
[----:B------:R-:W-:Y:S01]  /*1480*/  FADD R21, R21, -R29 ;  /* 0x8000001d15157221 */ /* 0x000fe20000000000 */
[----:B------:R-:W-:-:S03]  /*1490*/  FADD R22, -R0, 1 ;  /* 0x3f80000000167421 */ /* 0x000fc60000000100 */
[----:B------:R-:W-:-:S04]  /*14a0*/  FADD R27, -R21, 1 ;  /* 0x3f800000151b7421 */ /* 0x000fc80000000100 */
[-C--:B------:R-:W-:Y:S01]  /*14b0*/  FMUL R29, R22, R27.reuse ;  /* 0x0000001b161d7220 */ /* 0x080fe20000400000 */
[----:B0-----:R-:W-:Y:S01]  /*14c0*/  FMUL R3, R21, R22 ;  /* 0x0000001615037220 */ /* 0x001fe20000400000 */
[----:B------:R-:W-:Y:S02]  /*14d0*/  FMUL R27, R0, R27 ;  /* 0x0000001b001b7220 */ /* 0x000fe40000400000 */
[----:B--2---:R-:W-:-:S04]  /*14e0*/  FMUL R36, R29, R36 ;  /* 0x000000241d247220 */ /* 0x004fc80000400000 */
[----:B---3--:R-:W-:Y:S01]  /*14f0*/  FFMA R34, R3, R34, R36 ;  /* 0x0000002203227223 */ /* 0x008fe20000000024 */
[----:B------:R-:W-:-:S03]  /*1500*/  FMUL R3, R0, R21 ;  /* 0x0000001500037220 */ /* 0x000fc60000400000 */
[----:B----4-:R-:W-:-:S04]  /*1510*/  FFMA R32, R27, R32, R34 ;  /* 0x000000201b207223 */ /* 0x010fc80000000022 */
[----:B-----5:R-:W-:-:S07]  /*1520*/  FFMA R3, R3, R2, R32 ;  /* 0x0000000203037223 */ /* 0x020fce0000000020 */
.L_x_22:
[----:B------:R-:W-:Y:S05]  /*1530*/  BSYNC.RECONVERGENT B2 ;  /* 0x0000000000027941 */ /* 0x000fea0003800200 */
.L_x_21:
[----:B------:R-:W-:Y:S01]  /*1540*/  FADD R18, R3, R18 ;  /* 0x0000001203127221 */ /* 0x000fe20000000000 */
[----:B------:R-:W-:Y:S06]  /*1550*/  @!P2 BRA `(.L_x_23) ;  /* 0xfffffff800bca947 */ /* 0x000fec000383ffff */
.L_x_16:
[----:B------:R-:W-:Y:S05]  /*1560*/  BSYNC.RECONVERGENT B1 ;  /* 0x0000000000017941 */ /* 0x000fea0003800200 */
.L_x_15:
[----:B------:R-:W-:-:S05]  /*1570*/  VIADD R25, R25, 0x1 ;  /* 0x0000000119197836 */ /* 0x000fca0000000000 */
[----:B------:R-:W-:-:S13]  /*1580*/  ISETP.GE.AND P0, PT, R25, R16, PT ;  /* 0x000000101900720c */ /* 0x000fda0003f06270 */
[----:B------:R-:W-:Y:S05]  /*1590*/  @!P0 BRA `(.L_x_24) ;  /* 0xfffffff800448947 */ /* 0x000fea000383ffff */
.L_x_14:
[----:B------:R-:W-:Y:S05]  /*15a0*/  BSYNC.RECONVERGENT B0 ;  /* 0x0000000000007941 */ /* 0x000fea0003800200 */
.L_x_13:
[----:B------:R-:W-:Y:S01]  /*15b0*/  IMAD R16, R16, R17, RZ ;  /* 0x0000001110107224 */ /* 0x000fe200078e02ff */
[----:B------:R-:W0:Y:S01]  /*15c0*/  LDCU.64 UR4, c[0x0][0x3c0] ;  /* 0x00007800ff0477ac */ /* 0x000e220008000a00 */
[----:B------:R-:W-:Y:S03]  /*15d0*/  BSSY.RECONVERGENT B0, `(.L_x_25) ;  /* 0x0000011000007945 */ /* 0x000fe60003800200 */
[----:B------:R-:W-:-:S04]  /*15e0*/  I2FP.F32.S32 R17, R16 ;  /* 0x0000001000117245 */ /* 0x000fc80000201400 */
[----:B------:R-:W1:Y:S08]  /*15f0*/  MUFU.RCP R3, R17 ;  /* 0x0000001100037308 */ /* 0x000e700000001000 */
[----:B------:R-:W2:Y:S01]  /*1600*/  FCHK P0, R18, R17 ;  /* 0x0000001112007302 */ /* 0x000ea20000000000 */
[----:B0-----:R-:W-:-:S04]  /*1610*/  LEA R14, P1, R9, UR4, 0x2 ;  /* 0x00000004090e7c11 */ /* 0x001fc8000f8210ff */
[----:B------:R-:W-:Y:S01]  /*1620*/  LEA.HI.X R15, R9, UR5, R10, 0x2, P1 ;  /* 0x00000005090f7c11 */ /* 0x000fe200088f140a */
[----:B-1----:R-:W-:-:S04]  /*1630*/  FFMA R0, -R17, R3, 1 ;  /* 0x3f80000011007423 */ /* 0x002fc80000000103 */
[----:B------:R-:W-:-:S04]  /*1640*/  FFMA R3, R3, R0, R3 ;  /* 0x0000000003037223 */ /* 0x000fc80000000003 */
[----:B------:R-:W-:-:S04]  /*1650*/  FFMA R0, R3, R18, RZ ;  /* 0x0000001203007223 */ /* 0x000fc800000000ff */
[----:B------:R-:W-:-:S04]  /*1660*/  FFMA R2, -R17, R0, R18 ;  /* 0x0000000011027223 */ /* 0x000fc80000000112 */
[----:B------:R-:W-:Y:S01]  /*1670*/  FFMA R3, R3, R2, R0 ;  /* 0x0000000203037223 */ /* 0x000fe20000000000 */
[----:B--2---:R-:W-:Y:S06]  /*1680*/  @!P0 BRA `(.L_x_26) ;  /* 0x0000000000148947 */ /* 0x004fec0003800000 */
[----:B------:R-:W-:Y:S01]  /*1690*/  MOV R0, R18 ;  /* 0x0000001200007202 */ /* 0x000fe20000000f00 */
[----:B------:R-:W-:Y:S01]  /*16a0*/  IMAD.MOV.U32 R3, RZ, RZ, R17 ;  /* 0x000000ffff037224 */ /* 0x000fe200078e0011 */
[----:B------:R-:W-:-:S07]  /*16b0*/  MOV R2, 0x16d0 ;  /* 0x000016d000027802 */ /* 0x000fce0000000f00 */
[----:B------:R-:W-:Y:S05]  /*16c0*/  CALL.REL.NOINC `($__internal_2_$__cuda_sm3x_div_rn_noftz_f32_slowpath) ;  /* 0x0000000800387944 */ /* 0x000fea0003c00000 */
[----:B------:R-:W-:-:S07]  /*16d0*/  IMAD.MOV.U32 R3, RZ, RZ, R0 ;  /* 0x000000ffff037224 */ /* 0x000fce00078e0000 */
.L_x_26:
[----:B------:R-:W-:Y:S05]  /*16e0*/  BSYNC.RECONVERGENT B0 ;  /* 0x0000000000007941 */ /* 0x000fea0003800200 */
.L_x_25:
[----:B------:R-:W0:Y:S01]  /*16f0*/  LDCU UR4, c[0x0][0x370] ;  /* 0x00006e00ff0477ac */ /* 0x000e220008000800 */
[----:B------:R1:W-:Y:S01]  /*1700*/  STG.E desc[UR8][R14.64], R3 ;  /* 0x000000030e007986 */ /* 0x0003e2000c101908 */
[----:B------:R-:W2:Y:S01]  /*1710*/  LDCU UR5, c[0x0][0x380] ;  /* 0x00007000ff0577ac */ /* 0x000ea20008000800 */
[----:B0-----:R-:W-:-:S05]  /*1720*/  IMAD R0, R4, UR4, RZ ;  /* 0x0000000404007c24 */ /* 0x001fca000f8e02ff */
[----:B------:R-:W-:-:S04]  /*1730*/  IADD3 R9, P0, PT, R0, R9, RZ ;  /* 0x0000000900097210 */ /* 0x000fc80007f1e0ff */
[----:B------:R-:W-:Y:S02]  /*1740*/  IADD3.X R10, PT, PT, RZ, R10, RZ, P0, !PT ;  /* 0x0000000aff0a7210 */ /* 0x000fe400007fe4ff */
[----:B--2---:R-:W-:-:S04]  /*1750*/  ISETP.GE.U32.AND P0, PT, R9, UR5, PT ;  /* 0x0000000509007c0c */ /* 0x004fc8000bf06070 */
[----:B------:R-:W-:-:S13]  /*1760*/  ISETP.GE.U32.AND.EX P0, PT, R10, UR10, PT, P0 ;  /* 0x0000000a0a007c0c */ /* 0x000fda000bf06100 */
[----:B-1----:R-:W-:Y:S05]  /*1770*/  @!P0 BRA `(.L_x_27) ;  /* 0xffffffe800808947 */ /* 0x002fea000383ffff */
[----:B------:R-:W-:Y:S05]  /*1780*/  EXIT ;  /* 0x000000000000794d */ /* 0x000fea0003800000 */
        .weak           $__internal_0_$__cuda_sm20_div_u64
        .type           $__internal_0_$__cuda_sm20_div_u64,@function
        .size           $__internal_0_$__cuda_sm20_div_u64,($__internal_1_$__cuda_sm20_rem_u64 - $__internal_0_$__cuda_sm20_div_u64)
$__internal_0_$__cuda_sm20_div_u64:
[----:B------:R-:W0:Y:S08]  /*1790*/  I2F.U64.RP R18, R26 ;  /* 0x0000001a00127312 */ /* 0x000e300000309000 */
[----:B0-----:R-:W0:Y:S02]  /*17a0*/  MUFU.RCP R18, R18 ;  /* 0x0000001200127308 */ /* 0x001e240000001000 */
[----:B0-----:R-:W-:-:S06]  /*17b0*/  VIADD R16, R18, 0x1ffffffe ;  /* 0x1ffffffe12107836 */ /* 0x001fcc0000000000 */
[----:B------:R-:W0:Y:S02]  /*17c0*/  F2I.U64.TRUNC R16, R16 ;  /* 0x0000001000107311 */ /* 0x000e24000020d800 */
[----:B0-----:R-:W-:-:S04]  /*17d0*/  IMAD.WIDE.U32 R22, R16, R26, RZ ;  /* 0x0000001a10167225 */ /* 0x001fc800078e00ff */
[C---:B------:R-:W-:Y:S01]  /*17e0*/  IMAD R21, R16.reuse, R27, R23 ;  /* 0x0000001b10157224 */ /* 0x040fe200078e0217 */
[----:B------:R-:W-:Y:S02]  /*17f0*/  IADD3 R29, P0, PT, RZ, -R22, RZ ;  /* 0x80000016ff1d7210 */ /* 0x000fe40007f1e0ff */
[----:B------:R-:W-:Y:S01]  /*1800*/  MOV R23, R16 ;  /* 0x0000001000177202 */ /* 0x000fe20000000f00 */
[----:B------:R-:W-:Y:S02]  /*1810*/  IMAD R21, R17, R26, R21 ;  /* 0x0000001a11157224 */ /* 0x000fe400078e0215 */
[----:B------:R-:W-:-:S04]  /*1820*/  IMAD.HI.U32 R22, R16, R29, RZ ;  /* 0x0000001d10167227 */ /* 0x000fc800078e00ff */
[----:B------:R-:W-:-:S04]  /*1830*/  IMAD.X R21, RZ, RZ, ~R21, P0 ;  /* 0x000000ffff157224 */ /* 0x000fc800000e0e15 */
[----:B------:R-:W-:-:S04]  /*1840*/  IMAD.WIDE.U32 R22, P0, R16, R21, R22 ;  /* 0x0000001510167225 */ /* 0x000fc80007800016 */
[C---:B------:R-:W-:Y:S02]  /*1850*/  IMAD R31, R17.reuse, R21, RZ ;  /* 0x00000015111f7224 */ /* 0x040fe400078e02ff */
[----:B------:R-:W-:-:S04]  /*1860*/  IMAD.HI.U32 R22, P1, R17, R29, R22 ;  /* 0x0000001d11167227 */ /* 0x000fc80007820016 */
[----:B------:R-:W-:Y:S01]  /*1870*/  IMAD.HI.U32 R21, R17, R21, RZ ;  /* 0x0000001511157227 */ /* 0x000fe200078e00ff */
[----:B------:R-:W-:-:S03]  /*1880*/  IADD3 R23, P2, PT, R31, R22, RZ ;  /* 0x000000161f177210 */ /* 0x000fc60007f5e0ff */
[----:B------:R-:W-:Y:S02]  /*1890*/  IMAD.X R18, R21, 0x1, R17, P0 ;  /* 0x0000000115127824 */ /* 0x000fe400000e0611 */
[----:B------:R-:W-:-:S03]  /*18a0*/  IMAD.WIDE.U32 R16, R23, R26, RZ ;  /* 0x0000001a17107225 */ /* 0x000fc600078e00ff */
[----:B------:R-:W-:Y:S01]  /*18b0*/  IADD3.X R21, PT, PT, RZ, RZ, R18, P2, P1 ;  /* 0x000000ffff157210 */ /* 0x000fe200017e2412 */
[----:B------:R-:W-:Y:S01]  /*18c0*/  IMAD R17, R23, R27, R17 ;  /* 0x0000001b17117224 */ /* 0x000fe200078e0211 */
[----:B------:R-:W-:-:S03]  /*18d0*/  IADD3 R29, P0, PT, RZ, -R16, RZ ;  /* 0x80000010ff1d7210 */ /* 0x000fc60007f1e0ff */
[----:B------:R-:W-:Y:S02]  /*18e0*/  IMAD R17, R21, R26, R17 ;  /* 0x0000001a15117224 */ /* 0x000fe400078e0211 */
[----:B------:R-:W-:-:S04]  /*18f0*/  IMAD.HI.U32 R22, R23, R29, RZ ;  /* 0x0000001d17167227 */ /* 0x000fc800078e00ff */
[----:B------:R-:W-:Y:S02]  /*1900*/  IMAD.X R16, RZ, RZ, ~R17, P0 ;  /* 0x000000ffff107224 */ /* 0x000fe400000e0e11 */
[----:B------:R-:W-:Y:S02]  /*1910*/  IMAD.MOV.U32 R17, RZ, RZ, RZ ;  /* 0x000000ffff117224 */ /* 0x000fe400078e00ff */
[----:B------:R-:W-:-:S04]  /*1920*/  IMAD.WIDE.U32 R22, P0, R23, R16, R22 ;  /* 0x0000001017167225 */ /* 0x000fc80007800016 */
[C---:B------:R-:W-:Y:S02]  /*1930*/  IMAD R18, R21.reuse, R16, RZ ;  /* 0x0000001015127224 */ /* 0x040fe400078e02ff */
[----:B------:R-:W-:-:S04]  /*1940*/  IMAD.HI.U32 R23, P1, R21, R29, R22 ;  /* 0x0000001d15177227 */ /* 0x000fc80007820016 */
[----:B------:R-:W-:Y:S01]  /*1950*/  IMAD.HI.U32 R16, R21, R16, RZ ;  /* 0x0000001015107227 */ /* 0x000fe200078e00ff */
[----:B------:R-:W-:-:S04]  /*1960*/  IADD3 R23, P2, PT, R18, R23, RZ ;  /* 0x0000001712177210 */ /* 0x000fc80007f5e0ff */
[----:B------:R-:W-:Y:S01]  /*1970*/  IADD3.X R21, PT, PT, R16, R21, RZ, P0, !PT ;  /* 0x0000001510157210 */ /* 0x000fe200007fe4ff */
[----:B------:R-:W-:-:S03]  /*1980*/  IMAD.HI.U32 R16, R23, R14, RZ ;  /* 0x0000000e17107227 */ /* 0x000fc600078e00ff */
[----:B------:R-:W-:Y:S01]  /*1990*/  IADD3.X R21, PT, PT, RZ, RZ, R21, P2, P1 ;  /* 0x000000ffff157210 */ /* 0x000fe200017e2415 */
[----:B------:R-:W-:-:S04]  /*19a0*/  IMAD.WIDE.U32 R16, R23, R15, R16 ;  /* 0x0000000f17107225 */ /* 0x000fc800078e0010 */
[C---:B------:R-:W-:Y:S02]  /*19b0*/  IMAD R23, R21.reuse, R15, RZ ;  /* 0x0000000f15177224 */ /* 0x040fe400078e02ff */
[----:B------:R-:W-:-:S04]  /*19c0*/  IMAD.HI.U32 R16, P0, R21, R14, R16 ;  /* 0x0000000e15107227 */ /* 0x000fc80007800010 */
[----:B------:R-:W-:Y:S01]  /*19d0*/  IMAD.HI.U32 R18, R21, R15, RZ ;  /* 0x0000000f15127227 */ /* 0x000fe200078e00ff */
[----:B------:R-:W-:-:S03]  /*19e0*/  IADD3 R21, P1, PT, R23, R16, RZ ;  /* 0x0000001017157210 */ /* 0x000fc60007f3e0ff */
[----:B------:R-:W-:Y:S02]  /*19f0*/  IMAD.X R18, RZ, RZ, R18, P0 ;  /* 0x000000ffff127224 */ /* 0x000fe400000e0612 */
[----:B------:R-:W-:-:S03]  /*1a00*/  IMAD.WIDE.U32 R16, R21, R26, RZ ;  /* 0x0000001a15107225 */ /* 0x000fc600078e00ff */
[----:B------:R-:W-:Y:S01]  /*1a10*/  IADD3.X R23, PT, PT, RZ, R18, RZ, P1, !PT ;  /* 0x00000012ff177210 */ /* 0x000fe20000ffe4ff */
[----:B------:R-:W-:Y:S01]  /*1a20*/  IMAD R17, R21, R27, R17 ;  /* 0x0000001b15117224 */ /* 0x000fe200078e0211 */
[----:B------:R-:W-:-:S03]  /*1a30*/  IADD3 R29, P1, PT, -R16, R14, RZ ;  /* 0x0000000e101d7210 */ /* 0x000fc60007f3e1ff */
[-C--:B------:R-:W-:Y:S01]  /*1a40*/  IMAD R14, R23, R26.reuse, R17 ;  /* 0x0000001a170e7224 */ /* 0x080fe200078e0211 */
[----:B------:R-:W-:-:S03]  /*1a50*/  ISETP.GE.U32.AND P0, PT, R29, R26, PT ;  /* 0x0000001a1d00720c */ /* 0x000fc60003f06070 */
[----:B------:R-:W-:Y:S01]  /*1a60*/  IMAD.X R22, R15, 0x1, ~R14, P1 ;  /* 0x000000010f167824 */ /* 0x000fe200008e0e0e */
[----:B------:R-:W-:Y:S02]  /*1a70*/  IADD3 R15, P1, PT, -R26, R29, RZ ;  /* 0x0000001d1a0f7210 */ /* 0x000fe40007f3e1ff */
[----:B------:R-:W-:Y:S02]  /*1a80*/  IADD3 R14, P2, PT, R21, 0x1, RZ ;  /* 0x00000001150e7810 */ /* 0x000fe40007f5e0ff */
[C---:B------:R-:W-:Y:S01]  /*1a90*/  ISETP.GE.U32.AND.EX P0, PT, R22.reuse, R27, PT, P0 ;  /* 0x0000001b1600720c */ /* 0x040fe20003f06100 */
[----:B------:R-:W-:Y:S01]  /*1aa0*/  IMAD.X R18, R22, 0x1, ~R27, P1 ;  /* 0x0000000116127824 */ /* 0x000fe200008e0e1b */
[----:B------:R-:W-:Y:S02]  /*1ab0*/  IADD3.X R16, PT, PT, RZ, R23, RZ, P2, !PT ;  /* 0x00000017ff107210 */ /* 0x000fe400017fe4ff */
[----:B------:R-:W-:Y:S02]  /*1ac0*/  SEL R21, R14, R21, P0 ;  /* 0x000000150e157207 */ /* 0x000fe40000000000 */
[----:B------:R-:W-:-:S02]  /*1ad0*/  SEL R15, R15, R29, P0 ;  /* 0x0000001d0f0f7207 */ /* 0x000fc40000000000 */
[----:B------:R-:W-:Y:S02]  /*1ae0*/  SEL R14, R16, R23, P0 ;  /* 0x00000017100e7207 */ /* 0x000fe40000000000 */
[----:B------:R-:W-:Y:S02]  /*1af0*/  IADD3 R16, P2, PT, R21, 0x1, RZ ;  /* 0x0000000115107810 */ /* 0x000fe40007f5e0ff */
[----:B------:R-:W-:Y:S02]  /*1b00*/  SEL R18, R18, R22, P0 ;  /* 0x0000001612127207 */ /* 0x000fe40000000000 */
[----:B------:R-:W-:Y:S01]  /*1b10*/  ISETP.GE.U32.AND P0, PT, R15, R26, PT ;  /* 0x0000001a0f00720c */ /* 0x000fe20003f06070 */
[----:B------:R-:W-:Y:S01]  /*1b20*/  IMAD.X R17, RZ, RZ, R14, P2 ;  /* 0x000000ffff117224 */ /* 0x000fe200010e060e */
[----:B------:R-:W-:Y:S01]  /*1b30*/  ISETP.NE.U32.AND P1, PT, R26, RZ, PT ;  /* 0x000000ff1a00720c */ /* 0x000fe20003f25070 */
[----:B------:R-:W-:Y:S01]  /*1b40*/  HFMA2 R15, -RZ, RZ, 0, 0 ;  /* 0x00000000ff0f7431 */ /* 0x000fe200000001ff */
[----:B------:R-:W-:-:S02]  /*1b50*/  ISETP.GE.U32.AND.EX P0, PT, R18, R27, PT, P0 ;  /* 0x0000001b1200720c */ /* 0x000fc40003f06100 */
[----:B------:R-:W-:Y:S02]  /*1b60*/  ISETP.NE.AND.EX P1, PT, R27, RZ, PT, P1 ;  /* 0x000000ff1b00720c */ /* 0x000fe40003f25310 */
[----:B------:R-:W-:Y:S01]  /*1b70*/  SEL R17, R17, R14, P0 ;  /* 0x0000000e11117207 */ /* 0x000fe20000000000 */
[----:B------:R-:W-:Y:S01]  /*1b80*/  IMAD.MOV.U32 R14, RZ, RZ, R0 ;  /* 0x000000ffff0e7224 */ /* 0x000fe200078e0000 */
[----:B------:R-:W-:Y:S02]  /*1b90*/  SEL R16, R16, R21, P0 ;  /* 0x0000001510107207 */ /* 0x000fe40000000000 */
[----:B------:R-:W-:Y:S02]  /*1ba0*/  SEL R17, R17, 0xffffffff, P1 ;  /* 0xffffffff11117807 */ /* 0x000fe40000800000 */
[----:B------:R-:W-:Y:S01]  /*1bb0*/  SEL R16, R16, 0xffffffff, P1 ;  /* 0xffffffff10107807 */ /* 0x000fe20000800000 */
[----:B------:R-:W-:Y:S06]  /*1bc0*/  RET.REL.NODEC R14 `(_ZN6caffe271_GLOBAL__N__47_tmpxft_00006420_00000000_7_roi_align_op_cpp1_ii_7dab735415RoIAlignForwardIfEEviPKT_S2_iiiiiiS4_iPS2_) ;  /* 0xffffffe40e0c7950 */ /* 0x000fec0003c3ffff */
        .weak           $__internal_1_$__cuda_sm20_rem_u64
        .type           $__internal_1_$__cuda_sm20_rem_u64,@function
        .size           $__internal_1_$__cuda_sm20_rem_u64,($__internal_2_$__cuda_sm3x_div_rn_noftz_f32_slowpath - $__internal_1_$__cuda_sm20_rem_u64)
$__internal_1_$__cuda_sm20_rem_u64:
[----:B------:R-:W-:-:S06]  /*1bd0*/  IMAD.MOV.U32 R24, RZ, RZ, R0 ;  /* 0x000000ffff187224 */ /* 0x000fcc00078e0000 */
[----:B------:R-:W0:Y:S08]  /*1be0*/  I2F.U64.RP R24, R24 ;  /* 0x0000001800187312 */ /* 0x000e300000309000 */
[----:B0-----:R-:W0:Y:S02]  /*1bf0*/  MUFU.RCP R16, R24 ;  /* 0x0000001800107308 */ /* 0x001e240000001000 */
[----:B0-----:R-:W-:-:S06]  /*1c00*/  VIADD R16, R16, 0x1ffffffe ;  /* 0x1ffffffe10107836 */ /* 0x001fcc0000000000 */
[----:B------:R-:W0:Y:S02]  /*1c10*/  F2I.U64.TRUNC R16, R16 ;  /* 0x0000001000107311 */ /* 0x000e24000020d800 */
[----:B0-----:R-:W-:-:S04]  /*1c20*/  IMAD.WIDE.U32 R22, R16, R0, RZ ;  /* 0x0000000010167225 */ /* 0x001fc800078e00ff */
[----:B------:R-:W-:Y:S01]  /*1c30*/  IMAD R23, R16, R25, R23 ;  /* 0x0000001910177224 */ /* 0x000fe200078e0217 */
[----:B------:R-:W-:-:S03]  /*1c40*/  IADD3 R27, P0, PT, RZ, -R22, RZ ;  /* 0x80000016ff1b7210 */ /* 0x000fc60007f1e0ff */
[----:B------:R-:W-:Y:S02]  /*1c50*/  IMAD R23, R17, R0, R23 ;  /* 0x0000000011177224 */ /* 0x000fe400078e0217 */
[----:B------:R-:W-:-:S03]  /*1c60*/  IMAD.HI.U32 R22, R16, R27, RZ ;  /* 0x0000001b10167227 */ /* 0x000fc600078e00ff */
[----:B------:R-:W-:Y:S01]  /*1c70*/  IADD3.X R29, PT, PT, RZ, ~R23, RZ, P0, !PT ;  /* 0x80000017ff1d7210 */ /* 0x000fe200007fe4ff */
[----:B------:R-:W-:-:S04]  /*1c80*/  IMAD.MOV.U32 R23, RZ, RZ, R16 ;  /* 0x000000ffff177224 */ /* 0x000fc800078e0010 */
        /* <DEDUP_REMOVED lines=11> */
[----:B------:R-:W-:-:S03]  /*1d40*/  IMAD.HI.U32 R22, R23, R29, RZ ;  /* 0x0000001d17167227 */ /* 0x000fc600078e00ff */
[----:B------:R-:W-:Y:S01]  /*1d50*/  IADD3.X R16, PT, PT, RZ, ~R17, RZ, P0, !PT ;  /* 0x80000011ff107210 */ /* 0x000fe200007fe4ff */
[----:B------:R-:W-:-:S04]  /*1d60*/  IMAD.MOV.U32 R17, RZ, RZ, RZ ;  /* 0x000000ffff117224 */ /* 0x000fc800078e00ff */
[----:B------:R-:W-:-:S04]  /*1d70*/  IMAD.WIDE.U32 R22, P0, R23, R16, R22 ;  /* 0x0000001017167225 */ /* 0x000fc80007800016 */
[C---:B------:R-:W-:Y:S02]  /*1d80*/  IMAD R24, R27.reuse, R16, RZ ;  /* 0x000000101b187224 */ /* 0x040fe400078e02ff */
[----:B------:R-:W-:-:S04]  /*1d90*/  IMAD.HI.U32 R23, P1, R27, R29, R22 ;  /* 0x0000001d1b177227 */ /* 0x000fc80007820016 */
[----:B------:R-:W-:Y:S01]  /*1da0*/  IMAD.HI.U32 R16, R27, R16, RZ ;  /* 0x000000101b107227 */ /* 0x000fe200078e00ff */
[----:B------:R-:W-:-:S03]  /*1db0*/  IADD3 R23, P2, PT, R24, R23, RZ ;  /* 0x0000001718177210 */ /* 0x000fc60007f5e0ff */
[----:B------:R-:W-:Y:S02]  /*1dc0*/  IMAD.X R27, R16, 0x1, R27, P0 ;  /* 0x00000001101b7824 */ /* 0x000fe400000e061b */
[----:B------:R-:W-:-:S03]  /*1dd0*/  IMAD.HI.U32 R16, R23, R2, RZ ;  /* 0x0000000217107227 */ /* 0x000fc600078e00ff */
[----:B------:R-:W-:Y:S01]  /*1de0*/  IADD3.X R27, PT, PT, RZ, RZ, R27, P2, P1 ;  /* 0x000000ffff1b7210 */ /* 0x000fe200017e241b */
[----:B------:R-:W-:-:S04]  /*1df0*/  IMAD.WIDE.U32 R16, R23, R3, R16 ;  /* 0x0000000317107225 */ /* 0x000fc800078e0010 */
[C---:B------:R-:W-:Y:S02]  /*1e00*/  IMAD R23, R27.reuse, R3, RZ ;  /* 0x000000031b177224 */ /* 0x040fe400078e02ff */
[----:B------:R-:W-:-:S04]  /*1e10*/  IMAD.HI.U32 R16, P0, R27, R2, R16 ;  /* 0x000000021b107227 */ /* 0x000fc80007800010 */
[----:B------:R-:W-:Y:S01]  /*1e20*/  IMAD.HI.U32 R22, R27, R3, RZ ;  /* 0x000000031b167227 */ /* 0x000fe200078e00ff */
[----:B------:R-:W-:-:S04]  /*1e30*/  IADD3 R23, P1, PT, R23, R16, RZ ;  /* 0x0000001017177210 */ /* 0x000fc80007f3e0ff */
[----:B------:R-:W-:Y:S01]  /*1e40*/  IADD3.X R22, PT, PT, R22, RZ, RZ, P0, !PT ;  /* 0x000000ff16167210 */ /* 0x000fe200007fe4ff */
[----:B------:R-:W-:-:S04]  /*1e50*/  IMAD.WIDE.U32 R16, R23, R0, RZ ;  /* 0x0000000017107225 */ /* 0x000fc800078e00ff */
[----:B------:R-:W-:Y:S02]  /*1e60*/  IMAD.X R27, RZ, RZ, R22, P1 ;  /* 0x000000ffff1b7224 */ /* 0x000fe400008e0616 */
[----:B------:R-:W-:Y:S01]  /*1e70*/  IMAD R23, R23, R25, R17 ;  /* 0x0000001917177224 */ /* 0x000fe200078e0211 */
[----:B------:R-:W-:-:S03]  /*1e80*/  IADD3 R17, P1, PT, -R16, R2, RZ ;  /* 0x0000000210117210 */ /* 0x000fc60007f3e1ff */
[-C--:B------:R-:W-:Y:S01]  /*1e90*/  IMAD R2, R27, R0.reuse, R23 ;  /* 0x000000001b027224 */ /* 0x080fe200078e0217 */
[----:B------:R-:W-:-:S03]  /*1ea0*/  ISETP.GE.U32.AND P0, PT, R17, R0, PT ;  /* 0x000000001100720c */ /* 0x000fc60003f06070 */
[----:B------:R-:W-:Y:S01]  /*1eb0*/  IMAD.X R16, R3, 0x1, ~R2, P1 ;  /* 0x0000000103107824 */ /* 0x000fe200008e0e02 */
[----:B------:R-:W-:-:S04]  /*1ec0*/  IADD3 R3, P1, PT, -R0, R17, RZ ;  /* 0x0000001100037210 */ /* 0x000fc80007f3e1ff */
[----:B------:R-:W-:Y:S02]  /*1ed0*/  ISETP.GE.U32.AND.EX P0, PT, R16, R25, PT, P0 ;  /* 0x000000191000720c */ /* 0x000fe40003f06100 */
[-C--:B------:R-:W-:Y:S02]  /*1ee0*/  IADD3.X R2, PT, PT, ~R25, R16.reuse, RZ, P1, !PT ;  /* 0x0000001019027210 */ /* 0x080fe40000ffe5ff */
[----:B------:R-:W-:Y:S02]  /*1ef0*/  SEL R3, R3, R17, P0 ;  /* 0x0000001103037207 */ /* 0x000fe40000000000 */
[----:B------:R-:W-:Y:S02]  /*1f00*/  SEL R2, R2, R16, P0 ;  /* 0x0000001002027207 */ /* 0x000fe40000000000 */
[C---:B------:R-:W-:Y:S02]  /*1f10*/  ISETP.GE.U32.AND P0, PT, R3.reuse, R0, PT ;  /* 0x000000000300720c */ /* 0x040fe40003f06070 */
[----:B------:R-:W-:Y:S01]  /*1f20*/  ISETP.NE.U32.AND P1, PT, R0, RZ, PT ;  /* 0x000000ff0000720c */ /* 0x000fe20003f25070 */
[----:B------:R-:W-:Y:S01]  /*1f30*/  IMAD.IADD R0, R3, 0x1, -R0 ;  /* 0x0000000103007824 */ /* 0x000fe200078e0a00 */
[----:B------:R-:W-:Y:S01]  /*1f40*/  ISETP.GE.U32.AND.EX P0, PT, R2, R25, PT, P0 ;  /* 0x000000190200720c */ /* 0x000fe20003f06100 */
[----:B------:R-:W-:Y:S01]  /*1f50*/  IMAD.MOV.U32 R2, RZ, RZ, R18 ;  /* 0x000000ffff027224 */ /* 0x000fe200078e0012 */
[----:B------:R-:W-:-:S02]  /*1f60*/  ISETP.NE.AND.EX P1, PT, R25, RZ, PT, P1 ;  /* 0x000000ff1900720c */ /* 0x000fc40003f25310 */
[----:B------:R-:W-:Y:S02]  /*1f70*/  SEL R25, R0, R3, P0 ;  /* 0x0000000300197207 */ /* 0x000fe40000000000 */
[----:B------:R-:W-:Y:S02]  /*1f80*/  MOV R3, 0x0 ;  /* 0x0000000000037802 */ /* 0x000fe40000000f00 */
[----:B------:R-:W-:Y:S02]  /*1f90*/  SEL R25, R25, 0xffffffff, P1 ;  /* 0xffffffff19197807 */ /* 0x000fe40000800000 */
[----:B------:R-:W-:Y:S05]  /*1fa0*/  RET.REL.NODEC R2 `(_ZN6caffe271_GLOBAL__N__47_tmpxft_00006420_00000000_7_roi_align_op_cpp1_ii_7dab735415RoIAlignForwardIfEEviPKT_S2_iiiiiiS4_iPS2_) ;  /* 0xffffffe002147950 */ /* 0x000fea0003c3ffff */
        .weak           $__internal_2_$__cuda_sm3x_div_rn_noftz_f32_slowpath
        .type           $__internal_2_$__cuda_sm3x_div_rn_noftz_f32_slowpath,@function
        .size           $__internal_2_$__cuda_sm3x_div_rn_noftz_f32_slowpath,(.L_x_42 - $__internal_2_$__cuda_sm3x_div_rn_noftz_f32_slowpath)
$__internal_2_$__cuda_sm3x_div_rn_noftz_f32_slowpath:
[----:B------:R-:W-:Y:S01]  /*1fb0*/  SHF.R.U32.HI R21, RZ, 0x17, R3 ;  /* 0x00000017ff157819 */ /* 0x000fe20000011603 */
[----:B------:R-:W-:Y:S01]  /*1fc0*/  BSSY.RECONVERGENT B3, `(.L_x_28) ;  /* 0x0000062000037945 */ /* 0x000fe20003800200 */
[----:B------:R-:W-:Y:S02]  /*1fd0*/  SHF.R.U32.HI R27, RZ, 0x17, R0 ;  /* 0x00000017ff1b7819 */ /* 0x000fe40000011600 */
[----:B------:R-:W-:Y:S02]  /*1fe0*/  LOP3.LUT R21, R21, 0xff, RZ, 0xc0, !PT ;  /* 0x000000ff15157812 */ /* 0x000fe400078ec0ff */
[----:B------:R-:W-:-:S03]  /*1ff0*/  LOP3.LUT R27, R27, 0xff, RZ, 0xc0, !PT ;  /* 0x000000ff1b1b7812 */ /* 0x000fc600078ec0ff */
[----:B------:R-:W-:Y:S02]  /*2000*/  VIADD R29, R21, 0xffffffff ;  /* 0xffffffff151d7836 */ /* 0x000fe40000000000 */
[----:B------:R-:W-:-:S03]  /*2010*/  VIADD R31, R27, 0xffffffff ;  /* 0xffffffff1b1f7836 */ /* 0x000fc60000000000 */
[----:B------:R-:W-:-:S04]  /*2020*/  ISETP.GT.U32.AND P1, PT, R29, 0xfd, PT ;  /* 0x000000fd1d00780c */ /* 0x000fc80003f24070 */
[----:B------:R-:W-:-:S13]  /*2030*/  ISETP.GT.U32.OR P1, PT, R31, 0xfd, P1 ;  /* 0x000000fd1f00780c */ /* 0x000fda0000f24470 */
[----:B------:R-:W-:Y:S01]  /*2040*/  @!P1 MOV R22, RZ ;  /* 0x000000ff00169202 */ /* 0x000fe20000000f00 */
[----:B------:R-:W-:Y:S06]  /*2050*/  @!P1 BRA `(.L_x_29) ;  /* 0x00000000005c9947 */ /* 0x000fec0003800000 */
[----:B------:R-:W-:Y:S02]  /*2060*/  FSETP.GTU.FTZ.AND P1, PT, |R0|, +INF , PT ;  /* 0x7f8000000000780b */ /* 0x000fe40003f3c200 */
[----:B------:R-:W-:-:S04]  /*2070*/  FSETP.GTU.FTZ.AND P3, PT, |R3|, +INF , PT ;  /* 0x7f8000000300780b */ /* 0x000fc80003f7c200 */
[----:B------:R-:W-:-:S13]  /*2080*/  PLOP3.LUT P1, PT, P1, P3, PT, 0xf8, 0x8f ;  /* 0x00000000008f781c */ /* 0x000fda0000f27f70 */
[----:B------:R-:W-:Y:S05]  /*2090*/  @P1 BRA `(.L_x_30) ;  /* 0x00000004004c1947 */ /* 0x000fea0003800000 */
[----:B------:R-:W-:-:S13]  /*20a0*/  LOP3.LUT P1, RZ, R3, 0x7fffffff, R0, 0xc8, !PT ;  /* 0x7fffffff03ff7812 */ /* 0x000fda000782c800 */
[----:B------:R-:W-:Y:S05]  /*20b0*/  @!P1 BRA `(.L_x_31) ;  /* 0x00000004003c9947 */ /* 0x000fea0003800000 */
[C---:B------:R-:W-:Y:S02]  /*20c0*/  FSETP.NEU.FTZ.AND P3, PT, |R0|.reuse, +INF , PT ;  /* 0x7f8000000000780b */ /* 0x040fe40003f7d200 */
[----:B------:R-:W-:Y:S02]  /*20d0*/  FSETP.NEU.FTZ.AND P4, PT, |R3|, +INF , PT ;  /* 0x7f8000000300780b */ /* 0x000fe40003f9d200 */
[----:B------:R-:W-:-:S11]  /*20e0*/  FSETP.NEU.FTZ.AND P1, PT, |R0|, +INF , PT ;  /* 0x7f8000000000780b */ /* 0x000fd60003f3d200 */
[----:B------:R-:W-:Y:S05]  /*20f0*/  @!P4 BRA !P3, `(.L_x_31) ;  /* 0x00000004002cc947 */ /* 0x000fea0005800000 */
[----:B------:R-:W-:-:S04]  /*2100*/  LOP3.LUT P3, RZ, R0, 0x7fffffff, RZ, 0xc0, !PT ;  /* 0x7fffffff00ff7812 */ /* 0x000fc8000786c0ff */
[----:B------:R-:W-:-:S13]  /*2110*/  PLOP3.LUT P3, PT, P4, P3, PT, 0x2f, 0xf2 ;  /* 0x0000000000f2781c */ /* 0x000fda0002766577 */
[----:B------:R-:W-:Y:S05]  /*2120*/  @P3 BRA `(.L_x_32) ;  /* 0x0000000400183947 */ /* 0x000fea0003800000 */
[----:B------:R-:W-:-:S04]  /*2130*/  LOP3.LUT P3, RZ, R3, 0x7fffffff, RZ, 0xc0, !PT ;  /* 0x7fffffff03ff7812 */ /* 0x000fc8000786c0ff */
[----:B------:R-:W-:-:S13]  /*2140*/  PLOP3.LUT P1, PT, P1, P3, PT, 0x2f, 0xf2 ;  /* 0x0000000000f2781c */ /* 0x000fda0000f26577 */
[----:B------:R-:W-:Y:S05]  /*2150*/  @P1 BRA `(.L_x_33) ;  /* 0x0000000400001947 */ /* 0x000fea0003800000 */
[----:B------:R-:W-:Y:S02]  /*2160*/  ISETP.GE.AND P1, PT, R31, RZ, PT ;  /* 0x000000ff1f00720c */ /* 0x000fe40003f26270 */
[----:B------:R-:W-:-:S11]  /*2170*/  ISETP.GE.AND P3, PT, R29, RZ, PT ;  /* 0x000000ff1d00720c */ /* 0x000fd60003f66270 */
[----:B------:R-:W-:Y:S02]  /*2180*/  @P1 IMAD.MOV.U32 R22, RZ, RZ, RZ ;  /* 0x000000ffff161224 */ /* 0x000fe400078e00ff */
[----:B------:R-:W-:Y:S01]  /*2190*/  @!P1 FFMA R0, R0, 1.84467440737095516160e+19, RZ ;  /* 0x5f80000000009823 */ /* 0x000fe200000000ff */
[----:B------:R-:W-:Y:S02]  /*21a0*/  @!P1 IMAD.MOV.U32 R22, RZ, RZ, -0x40 ;  /* 0xffffffc0ff169424 */ /* 0x000fe400078e00ff */
[----:B------:R-:W-:-:S03]  /*21b0*/  @!P3 FFMA R3, R3, 1.84467440737095516160e+19, RZ ;  /* 0x5f8000000303b823 */ /* 0x000fc600000000ff */
[----:B------:R-:W-:-:S07]  /*21c0*/  @!P3 IADD3 R22, PT, PT, R22, 0x40, RZ ;  /* 0x000000401616b810 */ /* 0x000fce0007ffe0ff */
.L_x_29:
[----:B------:R-:W-:Y:S01]  /*21d0*/  LEA R32, R21, 0xc0800000, 0x17 ;  /* 0xc080000015207811 */ /* 0x000fe200078eb8ff */
[----:B------:R-:W-:Y:S01]  /*21e0*/  VIADD R27, R27, 0xffffff81 ;  /* 0xffffff811b1b7836 */ /* 0x000fe20000000000 */
[----:B------:R-:W-:Y:S03]  /*21f0*/  BSSY.RECONVERGENT B4, `(.L_x_34) ;  /* 0x0000035000047945 */ /* 0x000fe60003800200 */
[----:B------:R-:W-:Y:S02]  /*2200*/  IMAD.IADD R33, R3, 0x1, -R32 ;  /* 0x0000000103217824 */ /* 0x000fe400078e0a20 */
[C---:B------:R-:W-:Y:S01]  /*2210*/  IMAD R0, R27.reuse, -0x800000, R0 ;  /* 0xff8000001b007824 */ /* 0x040fe200078e0200 */
[----:B------:R-:W-:Y:S01]  /*2220*/  IADD3 R27, PT, PT, R27, 0x7f, -R21 ;  /* 0x0000007f1b1b7810 */ /* 0x000fe20007ffe815 */
[----:B------:R-:W0:Y:S01]  /*2230*/  MUFU.RCP R3, R33 ;  /* 0x0000002100037308 */ /* 0x000e220000001000 */
[----:B------:R-:W-:-:S02]  /*2240*/  FADD.FTZ R29, -R33, -RZ ;  /* 0x800000ff211d7221 */ /* 0x000fc40000010100 */
[----:B------:R-:W-:Y:S02]  /*2250*/  IADD3 R27, PT, PT, R27, R22, RZ ;  /* 0x000000161b1b7210 */ /* 0x000fe40007ffe0ff */
[----:B0-----:R-:W-:-:S04]  /*2260*/  FFMA R32, R3, R29, 1 ;  /* 0x3f80000003207423 */ /* 0x001fc8000000001d */
[----:B------:R-:W-:-:S04]  /*2270*/  FFMA R3, R3, R32, R3 ;  /* 0x0000002003037223 */ /* 0x000fc80000000003 */
[----:B------:R-:W-:-:S04]  /*2280*/  FFMA R32, R0, R3, RZ ;  /* 0x0000000300207223 */ /* 0x000fc800000000ff */
[----:B------:R-:W-:-:S04]  /*2290*/  FFMA R31, R29, R32, R0 ;  /* 0x000000201d1f7223 */ /* 0x000fc80000000000 */
[----:B------:R-:W-:-:S04]  /*22a0*/  FFMA R32, R3, R31, R32 ;  /* 0x0000001f03207223 */ /* 0x000fc80000000020 */
[----:B------:R-:W-:-:S04]  /*22b0*/  FFMA R29, R29, R32, R0 ;  /* 0x000000201d1d7223 */ /* 0x000fc80000000000 */
[----:B------:R-:W-:-:S05]  /*22c0*/  FFMA R0, R3, R29, R32 ;  /* 0x0000001d03007223 */ /* 0x000fca0000000020 */
[----:B------:R-:W-:-:S04]  /*22d0*/  SHF.R.U32.HI R21, RZ, 0x17, R0 ;  /* 0x00000017ff157819 */ /* 0x000fc80000011600 */
[----:B------:R-:W-:-:S05]  /*22e0*/  LOP3.LUT R22, R21, 0xff, RZ, 0xc0, !PT ;  /* 0x000000ff15167812 */ /* 0x000fca00078ec0ff */
[----:B------:R-:W-:-:S04]  /*22f0*/  IMAD.IADD R21, R22, 0x1, R27 ;  /* 0x0000000116157824 */ /* 0x000fc800078e021b */
[----:B------:R-:W-:-:S05]  /*2300*/  VIADD R22, R21, 0xffffffff ;  /* 0xffffffff15167836 */ /* 0x000fca0000000000 */
[----:B------:R-:W-:-:S13]  /*2310*/  ISETP.GE.U32.AND P1, PT, R22, 0xfe, PT ;  /* 0x000000fe1600780c */ /* 0x000fda0003f26070 */
[----:B------:R-:W-:Y:S05]  /*2320*/  @!P1 BRA `(.L_x_35) ;  /* 0x0000000000809947 */ /* 0x000fea0003800000 */
[----:B------:R-:W-:-:S13]  /*2330*/  ISETP.GT.AND P1, PT, R21, 0xfe, PT ;  /* 0x000000fe1500780c */ /* 0x000fda0003f24270 */
[----:B------:R-:W-:Y:S05]  /*2340*/  @P1 BRA `(.L_x_36) ;  /* 0x00000000006c1947 */ /* 0x000fea0003800000 */
[----:B------:R-:W-:-:S13]  /*2350*/  ISETP.GE.AND P1, PT, R21, 0x1, PT ;  /* 0x000000011500780c */ /* 0x000fda0003f26270 */
[----:B------:R-:W-:Y:S05]  /*2360*/  @P1 BRA `(.L_x_37) ;  /* 0x0000000000741947 */ /* 0x000fea0003800000 */
[----:B------:R-:W-:Y:S02]  /*2370*/  ISETP.GE.AND P1, PT, R21, -0x18, PT ;  /* 0xffffffe81500780c */ /* 0x000fe40003f26270 */
[----:B------:R-:W-:-:S11]  /*2380*/  LOP3.LUT R0, R0, 0x80000000, RZ, 0xc0, !PT ;  /* 0x8000000000007812 */ /* 0x000fd600078ec0ff */
[----:B------:R-:W-:Y:S05]  /*2390*/  @!P1 BRA `(.L_x_37) ;  /* 0x0000000000689947 */ /* 0x000fea0003800000 */
[CCC-:B------:R-:W-:Y:S01]  /*23a0*/  FFMA.RZ R22, R3.reuse, R29.reuse, R32.reuse ;  /* 0x0000001d03167223 */ /* 0x1c0fe2000000c020 */
[CCC-:B------:R-:W-:Y:S01]  /*23b0*/  FFMA.RP R27, R3.reuse, R29.reuse, R32.reuse ;  /* 0x0000001d031b7223 */ /* 0x1c0fe20000008020 */
[----:B------:R-:W-:Y:S01]  /*23c0*/  FFMA.RM R32, R3, R29, R32 ;  /* 0x0000001d03207223 */ /* 0x000fe20000004020 */
[C---:B------:R-:W-:Y:S02]  /*23d0*/  IADD3 R3, PT, PT, R21.reuse, 0x20, RZ ;  /* 0x0000002015037810 */ /* 0x040fe40007ffe0ff */
[----:B------:R-:W-:Y:S02]  /*23e0*/  LOP3.LUT R22, R22, 0x7fffff, RZ, 0xc0, !PT ;  /* 0x007fffff16167812 */ /* 0x000fe400078ec0ff */
[C---:B------:R-:W-:Y:S02]  /*23f0*/  ISETP.NE.AND P4, PT, R21.reuse, RZ, PT ;  /* 0x000000ff1500720c */ /* 0x040fe40003f85270 */
[----:B------:R-:W-:Y:S02]  /*2400*/  LOP3.LUT R22, R22, 0x800000, RZ, 0xfc, !PT ;  /* 0x0080000016167812 */ /* 0x000fe400078efcff */
[----:B------:R-:W-:Y:S01]  /*2410*/  ISETP.NE.AND P3, PT, R21, RZ, PT ;  /* 0x000000ff1500720c */ /* 0x000fe20003f65270 */
[----:B------:R-:W-:Y:S01]  /*2420*/  IMAD.MOV R21, RZ, RZ, -R21 ;  /* 0x000000ffff157224 */ /* 0x000fe200078e0a15 */
[----:B------:R-:W-:-:S02]  /*2430*/  SHF.L.U32 R3, R22, R3, RZ ;  /* 0x0000000316037219 */ /* 0x000fc400000006ff */
[----:B------:R-:W-:Y:S02]  /*2440*/  FSETP.NEU.FTZ.AND P1, PT, R27, R32, PT ;  /* 0x000000201b00720b */ /* 0x000fe40003f3d000 */
[----:B------:R-:W-:Y:S02]  /*2450*/  SEL R21, R21, RZ, P4 ;  /* 0x000000ff15157207 */ /* 0x000fe40002000000 */
[----:B------:R-:W-:Y:S02]  /*2460*/  ISETP.NE.AND P3, PT, R3, RZ, P3 ;  /* 0x000000ff0300720c */ /* 0x000fe40001f65270 */
[----:B------:R-:W-:Y:S02]  /*2470*/  SHF.R.U32.HI R22, RZ, R21, R22 ;  /* 0x00000015ff167219 */ /* 0x000fe40000011616 */
[----:B------:R-:W-:Y:S02]  /*2480*/  PLOP3.LUT P1, PT, P1, P3, PT, 0xf8, 0x8f ;  /* 0x00000000008f781c */ /* 0x000fe40000f27f70 */
[----:B------:R-:W-:-:S02]  /*2490*/  SHF.R.U32.HI R3, RZ, 0x1, R22 ;  /* 0x00000001ff037819 */ /* 0x000fc40000011616 */
[----:B------:R-:W-:-:S04]  /*24a0*/  SEL R32, RZ, 0x1, !P1 ;  /* 0x00000001ff207807 */ /* 0x000fc80004800000 */
[----:B------:R-:W-:-:S04]  /*24b0*/  LOP3.LUT R21, R32, 0x1, R3, 0xf8, !PT ;  /* 0x0000000120157812 */ /* 0x000fc800078ef803 */
[----:B------:R-:W-:-:S05]  /*24c0*/  LOP3.LUT R22, R21, R22, RZ, 0xc0, !PT ;  /* 0x0000001615167212 */ /* 0x000fca00078ec0ff */
[----:B------:R-:W-:-:S05]  /*24d0*/  IMAD.IADD R3, R3, 0x1, R22 ;  /* 0x0000000103037824 */ /* 0x000fca00078e0216 */
[----:B------:R-:W-:Y:S01]  /*24e0*/  LOP3.LUT R0, R3, R0, RZ, 0xfc, !PT ;  /* 0x0000000003007212 */ /* 0x000fe200078efcff */
[----:B------:R-:W-:Y:S06]  /*24f0*/  BRA `(.L_x_37) ;  /* 0x0000000000107947 */ /* 0x000fec0003800000 */
.L_x_36:
[----:B------:R-:W-:-:S04]  /*2500*/  LOP3.LUT R0, R0, 0x80000000, RZ, 0xc0, !PT ;  /* 0x8000000000007812 */ /* 0x000fc800078ec0ff */
[----:B------:R-:W-:Y:S01]  /*2510*/  LOP3.LUT R0, R0, 0x7f800000, RZ, 0xfc, !PT ;  /* 0x7f80000000007812 */ /* 0x000fe200078efcff */
[----:B------:R-:W-:Y:S06]  /*2520*/  BRA `(.L_x_37) ;  /* 0x0000000000047947 */ /* 0x000fec0003800000 */
.L_x_35:
[----:B------:R-:W-:-:S07]  /*2530*/  LEA R0, R27, R0, 0x17 ;  /* 0x000000001b007211 */ /* 0x000fce00078eb8ff */
.L_x_37:
[----:B------:R-:W-:Y:S05]  /*2540*/  BSYNC.RECONVERGENT B4 ;  /* 0x0000000000047941 */ /* 0x000fea0003800200 */
.L_x_34:
[----:B------:R-:W-:Y:S05]  /*2550*/  BRA `(.L_x_38) ;  /* 0x0000000000207947 */ /* 0x000fea0003800000 */
.L_x_33:
[----:B------:R-:W-:-:S04]  /*2560*/  LOP3.LUT R0, R3, 0x80000000, R0, 0x48, !PT ;  /* 0x8000000003007812 */ /* 0x000fc800078e4800 */
[----:B------:R-:W-:Y:S01]  /*2570*/  LOP3.LUT R0, R0, 0x7f800000, RZ, 0xfc, !PT ;  /* 0x7f80000000007812 */ /* 0x000fe200078efcff */
[----:B------:R-:W-:Y:S06]  /*2580*/  BRA `(.L_x_38) ;  /* 0x0000000000147947 */ /* 0x000fec0003800000 */
.L_x_32:
[----:B------:R-:W-:Y:S01]  /*2590*/  LOP3.LUT R0, R3, 0x80000000, R0, 0x48, !PT ;  /* 0x8000000003007812 */ /* 0x000fe200078e4800 */
[----:B------:R-:W-:Y:S06]  /*25a0*/  BRA `(.L_x_38) ;  /* 0x00000000000c7947 */ /* 0x000fec0003800000 */
.L_x_31:
[----:B------:R-:W0:Y:S01]  /*25b0*/  MUFU.RSQ R0, -QNAN ;  /* 0xffc0000000007908 */ /* 0x000e220000001400 */
[----:B------:R-:W-:Y:S05]  /*25c0*/  BRA `(.L_x_38) ;  /* 0x0000000000047947 */ /* 0x000fea0003800000 */
.L_x_30:
[----:B------:R-:W-:-:S07]  /*25d0*/  FADD.FTZ R0, R0, R3 ;  /* 0x0000000300007221 */ /* 0x000fce0000010000 */
.L_x_38:
[----:B------:R-:W-:Y:S05]  /*25e0*/  BSYNC.RECONVERGENT B3 ;  /* 0x0000000000037941 */ /* 0x000fea0003800200 */
.L_x_28:
[----:B------:R-:W-:-:S04]  /*25f0*/  IMAD.MOV.U32 R3, RZ, RZ, 0x0 ;  /* 0x00000000ff037424 */ /* 0x000fc800078e00ff */
[----:B0-----:R-:W-:Y:S05]  /*2600*/  RET.REL.NODEC R2 `(_ZN6caffe271_GLOBAL__N__47_tmpxft_00006420_00000000_7_roi_align_op_cpp1_ii_7dab735415RoIAlignForwardIfEEviPKT_S2_iiiiiiS4_iPS2_) ;  /* 0xffffffd8027c7950 */ /* 0x001fea0003c3ffff */
.L_x_39:
[----:B------:R-:W-:-:S00]  /*2610*/  BRA `(.L_x_39) ;  /* 0xfffffffc00fc7947 */ /* 0x000fc0000383ffff */
[----:B------:R-:W-:-:S00]  /*2620*/  NOP ;  /* 0x0000000000007918 */ /* 0x000fc00000000000 */
        /* <DEDUP_REMOVED lines=13> */
.L_x_42:


//--------------------- .nv.shared.reserved.0     --------------------------
	.section	.nv.shared.reserved.0,"aw",@nobits
	.weak		__nv_reservedSMEM_offset_0_alias
	.size		__nv_reservedSMEM_offset_0_alias, 0, 64
	.other		__nv_reservedSMEM_offset_0_alias,@"STO_CUDA_RESERVED_SHARED STV_DEFAULT"
__nv_reservedSMEM_offset_0_alias:
	.zero		0
	.zero		64


//--------------------- .nv.global                --------------------------
	.section	.nv.global,"aw",@nobits
	.align	8
.nv.global:
	.type		_ZTVN10__cxxabiv120__function_type_infoE,@object
	.size		_ZTVN10__cxxabiv120__function_type_infoE,(_ZTVN10__cxxabiv120__si_class_type_infoE - _ZTVN10__cxxabiv120__function_type_infoE)
_ZTVN10__cxxabiv120__function_type_infoE:
	.zero		8
	.type		_ZTVN10__cxxabiv120__si_class_type_infoE,@object
	.size		_ZTVN10__cxxabiv120__si_class_type_infoE,(_ZTTNSt7__cxx1119basic_ostringstreamIcSt11char_traitsIcESaIcEEE - _ZTVN10__cxxabiv120__si_class_type_infoE)
_ZTVN10__cxxabiv120__si_class_type_infoE:
	.zero		8
	.type		_ZTTNSt7__cxx1119basic_ostringstreamIcSt11char_traitsIcESaIcEEE,@object
	.size		_ZTTNSt7__cxx1119basic_ostringstreamIcSt11char_traitsIcESaIcEEE,(_ZTTSo - _ZTTNSt7__cxx1119basic_ostringstreamIcSt11char_traitsIcESaIcEEE)
_ZTTNSt7__cxx1119basic_ostringstreamIcSt11char_traitsIcESaIcEEE:
	.zero		8
	.type		_ZTTSo,@object
	.size		_ZTTSo,(_ZTVN10__cxxabiv119__pointer_type_infoE - _ZTTSo)
_ZTTSo:
	.zero		8
	.type		_ZTVN10__cxxabiv119__pointer_type_infoE,@object
	.size		_ZTVN10__cxxabiv119__pointer_type_infoE,(_ZTVN10__cxxabiv117__class_type_infoE - _ZTVN10__cxxabiv119__pointer_type_infoE)
_ZTVN10__cxxabiv119__pointer_type_infoE:
	.zero		8
	.type		_ZTVN10__cxxabiv117__class_type_infoE,@object
	.size		_ZTVN10__cxxabiv117__class_type_infoE,(_ZTVSt9basic_iosIcSt11char_traitsIcEE - _ZTVN10__cxxabiv117__class_type_infoE)
_ZTVN10__cxxabiv117__class_type_infoE:
	.zero		8
	.type		_ZTVSt9basic_iosIcSt11char_traitsIcEE,@object
	.size		_ZTVSt9basic_iosIcSt11char_traitsIcEE,(_ZTVN3c105ErrorE - _ZTVSt9basic_iosIcSt11char_traitsIcEE)
_ZTVSt9basic_iosIcSt11char_traitsIcEE:
	.zero		32
	.type		_ZTVN3c105ErrorE,@object
	.size		_ZTVN3c105ErrorE,(_ZTVN3c1011StorageImplE - _ZTVN3c105ErrorE)
_ZTVN3c105ErrorE:
	.zero		40
	.type		_ZTVN3c1011StorageImplE,@object
	.size		_ZTVN3c1011StorageImplE,(_ZTVSt9exception - _ZTVN3c1011StorageImplE)
_ZTVN3c1011StorageImplE:
	.zero		40
	.type		_ZTVSt9exception,@object
	.size		_ZTVSt9exception,(_ZTVN3c1020intrusive_ptr_targetE - _ZTVSt9exception)
_ZTVSt9exception:
	.zero		40
	.type		_ZTVN3c1020intrusive_ptr_targetE,@object
	.size		_ZTVN3c1020intrusive_ptr_targetE,(_ZTVSt15basic_streambufIcSt11char_traitsIcEE - _ZTVN3c1020intrusive_ptr_targetE)
_ZTVN3c1020intrusive_ptr_targetE:
	.zero		40
	.type		_ZTVSt15basic_streambufIcSt11char_traitsIcEE,@object
	.size		_ZTVSt15basic_streambufIcSt11char_traitsIcEE,(_ZTVNSt7__cxx1115basic_stringbufIcSt11char_traitsIcESaIcEEE - _ZTVSt15basic_streambufIcSt11char_traitsIcEE)
_ZTVSt15basic_streambufIcSt11char_traitsIcEE:
	.zero		128
	.type		_ZTVNSt7__cxx1115basic_stringbufIcSt11char_traitsIcESaIcEEE,@object
	.size		_ZTVNSt7__cxx1115basic_stringbufIcSt11char_traitsIcESaIcEEE,(_ZTVN6caffe210RoIAlignOpIfNS_11CUDAContextEEE - _ZTVNSt7__cxx1115basic_stringbufIcSt11char_traitsIcESaIcEEE)
_ZTVNSt7__cxx1115basic_stringbufIcSt11char_traitsIcESaIcEEE:
	.zero		128
	.type		_ZTVN6caffe210RoIAlignOpIfNS_11CUDAContextEEE,@object
	.size		_ZTVN6caffe210RoIAlignOpIfNS_11CUDAContextEEE,(_ZTVN6caffe28OperatorINS_11CUDAContextEEE - _ZTVN6caffe210RoIAlignOpIfNS_11CUDAContextEEE)
_ZTVN6caffe210RoIAlignOpIfNS_11CUDAContextEEE:
	.zero		136
	.type		_ZTVN6caffe28OperatorINS_11CUDAContextEEE,@object
	.size		_ZTVN6caffe28OperatorINS_11CUDAContextEEE,(.L_13 - _ZTVN6caffe28OperatorINS_11CUDAContextEEE)
_ZTVN6caffe28OperatorINS_11CUDAContextEEE:
	.zero		136
.L_13:


//--------------------- .nv.constant0._ZN6caffe271_GLOBAL__N__47_tmpxft_00006420_00000000_7_roi_align_op_cpp1_ii_7dab735415RoIAlignForwardIfEEviPKT_S2_iiiiiiS4_iPS2_ --------------------------
	.section	.nv.constant0._ZN6caffe271_GLOBAL__N__47_tmpxft_00006420_00000000_7_roi_align_op_cpp1_ii_7dab735415RoIAlignForwardIfEEviPKT_S2_iiiiiiS4_iPS2_,"a",@progbits
	.sectionflags	@""
	.align	4
.nv.constant0._ZN6caffe271_GLOBAL__N__47_tmpxft_00006420_00000000_7_roi_align_op_cpp1_ii_7dab735415RoIAlignForwardIfEEviPKT_S2_iiiiiiS4_iPS2_:
	.zero		968


//--------------------- SYMBOLS --------------------------

	.type		.nv.reservedSmem.offset0,@object
	.size		.nv.reservedSmem.offset0,0x4
